	.headerflags	@"EF_CUDA_TEXMODE_UNIFIED EF_CUDA_64BIT_ADDRESS EF_CUDA_ACCELERATORS EF_CUDA_SM90 EF_CUDA_VIRTUAL_SM(EF_CUDA_SM90)"
	.elftype	@"ET_EXEC"


//--------------------- .nv.info                  --------------------------
	.section	.nv.info,"",@"SHT_CUDA_INFO"
	.align	4


	//----- nvinfo : EIATTR_REGCOUNT
	.align		4
        /*0000*/ 	.byte	0x04, 0x2f
        /*0002*/ 	.short	(.L_2 - .L_1)
	.align		4
.L_1:
        /*0004*/ 	.word	index@(triton_)
        /*0008*/ 	.word	0x00000048


	//----- nvinfo : EIATTR_MIN_STACK_SIZE
	.align		4
.L_2:
        /*000c*/ 	.byte	0x04, 0x12
        /*000e*/ 	.short	(.L_4 - .L_3)
	.align		4
.L_3:
        /*0010*/ 	.word	index@(triton_)
        /*0014*/ 	.word	0x00000000


	//----- nvinfo : EIATTR_FRAME_SIZE
	.align		4
.L_4:
        /*0018*/ 	.byte	0x04, 0x11
        /*001a*/ 	.short	(.L_6 - .L_5)
	.align		4
.L_5:
        /*001c*/ 	.word	index@(triton_)
        /*0020*/ 	.word	0x00000000


	//----- nvinfo : EIATTR_MIN_STACK_SIZE
	.align		4
.L_6:
        /*0024*/ 	.byte	0x04, 0x12
        /*0026*/ 	.short	(.L_8 - .L_7)
	.align		4
.L_7:
        /*0028*/ 	.word	index@(triton_)
        /*002c*/ 	.word	0x00000000
.L_8:


//--------------------- .nv.info.triton_          --------------------------
	.section	.nv.info.triton_,"",@"SHT_CUDA_INFO"
	.sectionflags	@""
	.align	4


	//----- nvinfo : EIATTR_CUDA_API_VERSION
	.align		4
        /*0000*/ 	.byte	0x04, 0x37
        /*0002*/ 	.short	(.L_10 - .L_9)
.L_9:
        /*0004*/ 	.word	0x0000007c


	//----- nvinfo : EIATTR_KPARAM_INFO
	.align		4
.L_10:
        /*0008*/ 	.byte	0x04, 0x17
        /*000a*/ 	.short	(.L_12 - .L_11)
.L_11:
        /*000c*/ 	.word	0x00000000
        /*0010*/ 	.short	0x000b
        /*0012*/ 	.short	0x0054
        /*0014*/ 	.byte	0x00, 0xf0, 0x11, 0x00


	//----- nvinfo : EIATTR_KPARAM_INFO
	.align		4
.L_12:
        /*0018*/ 	.byte	0x04, 0x17
        /*001a*/ 	.short	(.L_14 - .L_13)
.L_13:
        /*001c*/ 	.word	0x00000000
        /*0020*/ 	.short	0x000a
        /*0022*/ 	.short	0x0050
        /*0024*/ 	.byte	0x00, 0xf0, 0x11, 0x00


	//----- nvinfo : EIATTR_KPARAM_INFO
	.align		4
.L_14:
        /*0028*/ 	.byte	0x04, 0x17
        /*002a*/ 	.short	(.L_16 - .L_15)
.L_15:
        /*002c*/ 	.word	0x00000000
        /*0030*/ 	.short	0x0009
        /*0032*/ 	.short	0x0048
        /*0034*/ 	.byte	0x00, 0xf0, 0x21, 0x00


	//----- nvinfo : EIATTR_KPARAM_INFO
	.align		4
.L_16:
        /*0038*/ 	.byte	0x04, 0x17
        /*003a*/ 	.short	(.L_18 - .L_17)
.L_17:
        /*003c*/ 	.word	0x00000000
        /*0040*/ 	.short	0x0008
        /*0042*/ 	.short	0x0040
        /*0044*/ 	.byte	0x00, 0xf0, 0x21, 0x00


	//----- nvinfo : EIATTR_KPARAM_INFO
	.align		4
.L_18:
        /*0048*/ 	.byte	0x04, 0x17
        /*004a*/ 	.short	(.L_20 - .L_19)
.L_19:
        /*004c*/ 	.word	0x00000000
        /*0050*/ 	.short	0x0007
        /*0052*/ 	.short	0x0038
        /*0054*/ 	.byte	0x00, 0xf0, 0x21, 0x00


	//----- nvinfo : EIATTR_KPARAM_INFO
	.align		4
.L_20:
        /*0058*/ 	.byte	0x04, 0x17
        /*005a*/ 	.short	(.L_22 - .L_21)
.L_21:
        /*005c*/ 	.word	0x00000000
        /*0060*/ 	.short	0x0006
        /*0062*/ 	.short	0x0030
        /*0064*/ 	.byte	0x00, 0xf0, 0x21, 0x00


	//----- nvinfo : EIATTR_KPARAM_INFO
	.align		4
.L_22:
        /*0068*/ 	.byte	0x04, 0x17
        /*006a*/ 	.short	(.L_24 - .L_23)
.L_23:
        /*006c*/ 	.word	0x00000000
        /*0070*/ 	.short	0x0005
        /*0072*/ 	.short	0x0028
        /*0074*/ 	.byte	0x00, 0xf0, 0x21, 0x00


	//----- nvinfo : EIATTR_KPARAM_INFO
	.align		4
.L_24:
        /*0078*/ 	.byte	0x04, 0x17
        /*007a*/ 	.short	(.L_26 - .L_25)
.L_25:
        /*007c*/ 	.word	0x00000000
        /*0080*/ 	.short	0x0004
        /*0082*/ 	.short	0x0020
        /*0084*/ 	.byte	0x00, 0xf0, 0x21, 0x00


	//----- nvinfo : EIATTR_KPARAM_INFO
	.align		4
.L_26:
        /*0088*/ 	.byte	0x04, 0x17
        /*008a*/ 	.short	(.L_28 - .L_27)
.L_27:
        /*008c*/ 	.word	0x00000000
        /*0090*/ 	.short	0x0003
        /*0092*/ 	.short	0x0018
        /*0094*/ 	.byte	0x00, 0xf0, 0x21, 0x00


	//----- nvinfo : EIATTR_KPARAM_INFO
	.align		4
.L_28:
        /*0098*/ 	.byte	0x04, 0x17
        /*009a*/ 	.short	(.L_30 - .L_29)
.L_29:
        /*009c*/ 	.word	0x00000000
        /*00a0*/ 	.short	0x0002
        /*00a2*/ 	.short	0x0010
        /*00a4*/ 	.byte	0x00, 0xf0, 0x21, 0x00


	//----- nvinfo : EIATTR_KPARAM_INFO
	.align		4
.L_30:
        /*00a8*/ 	.byte	0x04, 0x17
        /*00aa*/ 	.short	(.L_32 - .L_31)
.L_31:
        /*00ac*/ 	.word	0x00000000
        /*00b0*/ 	.short	0x0001
        /*00b2*/ 	.short	0x0008
        /*00b4*/ 	.byte	0x00, 0xf0, 0x21, 0x00


	//----- nvinfo : EIATTR_KPARAM_INFO
	.align		4
.L_32:
        /*00b8*/ 	.byte	0x04, 0x17
        /*00ba*/ 	.short	(.L_34 - .L_33)
.L_33:
        /*00bc*/ 	.word	0x00000000
        /*00c0*/ 	.short	0x0000
        /*00c2*/ 	.short	0x0000
        /*00c4*/ 	.byte	0x00, 0xf0, 0x21, 0x00


	//----- nvinfo : EIATTR_SPARSE_MMA_MASK
	.align		4
.L_34:
        /*00c8*/ 	.byte	0x03, 0x50
        /*00ca*/ 	.short	0x0000


	//----- nvinfo : EIATTR_MAXREG_COUNT
	.align		4
        /*00cc*/ 	.byte	0x03, 0x1b
        /*00ce*/ 	.short	0x00ff


	//----- nvinfo : EIATTR_COOP_GROUP_MASK_REGIDS
	.align		4
        /*00d0*/ 	.byte	0x04, 0x29
        /*00d2*/ 	.short	(.L_36 - .L_35)


	//   ....[0]....
.L_35:
        /*00d4*/ 	.word	0xffffffff


	//   ....[1]....
        /*00d8*/ 	.word	0xffffffff


	//   ....[2]....
        /*00dc*/ 	.word	0xffffffff


	//   ....[3]....
        /*00e0*/ 	.word	0xffffffff


	//   ....[4]....
        /*00e4*/ 	.word	0xffffffff


	//   ....[5]....
        /*00e8*/ 	.word	0xffffffff


	//   ....[6]....
        /*00ec*/ 	.word	0xffffffff


	//   ....[7]....
        /*00f0*/ 	.word	0xffffffff


	//   ....[8]....
        /*00f4*/ 	.word	0xffffffff


	//   ....[9]....
        /*00f8*/ 	.word	0xffffffff


	//----- nvinfo : EIATTR_COOP_GROUP_INSTR_OFFSETS
	.align		4
.L_36:
        /*00fc*/ 	.byte	0x04, 0x28
        /*00fe*/ 	.short	(.L_38 - .L_37)


	//   ....[0]....
.L_37:
        /*0100*/ 	.word	0x00000630


	//   ....[1]....
        /*0104*/ 	.word	0x00000650


	//   ....[2]....
        /*0108*/ 	.word	0x00000670


	//   ....[3]....
        /*010c*/ 	.word	0x00000690


	//   ....[4]....
        /*0110*/ 	.word	0x000007a0


	//   ....[5]....
        /*0114*/ 	.word	0x00001060


	//   ....[6]....
        /*0118*/ 	.word	0x00001090


	//   ....[7]....
        /*011c*/ 	.word	0x000010b0


	//   ....[8]....
        /*0120*/ 	.word	0x000010e0


	//   ....[9]....
        /*0124*/ 	.word	0x000012e0


	//----- nvinfo : EIATTR_EXIT_INSTR_OFFSETS
	.align		4
.L_38:
        /*0128*/ 	.byte	0x04, 0x1c
        /*012a*/ 	.short	(.L_40 - .L_39)


	//   ....[0]....
.L_39:
        /*012c*/ 	.word	0x000026f0


	//   ....[1]....
        /*0130*/ 	.word	0x00002740


	//----- nvinfo : EIATTR_MAX_THREADS
	.align		4
.L_40:
        /*0134*/ 	.byte	0x04, 0x05
        /*0136*/ 	.short	(.L_42 - .L_41)
.L_41:
        /*0138*/ 	.word	0x00000080
        /*013c*/ 	.word	0x00000001
        /*0140*/ 	.word	0x00000001


	//----- nvinfo : EIATTR_CBANK_PARAM_SIZE
	.align		4
.L_42:
        /*0144*/ 	.byte	0x03, 0x19
        /*0146*/ 	.short	0x0058


	//----- nvinfo : EIATTR_PARAM_CBANK
	.align		4
        /*0148*/ 	.byte	0x04, 0x0a
        /*014a*/ 	.short	(.L_44 - .L_43)
	.align		4
.L_43:
        /*014c*/ 	.word	index@(.nv.constant0.triton_)
        /*0150*/ 	.short	0x0210
        /*0152*/ 	.short	0x0058


	//----- nvinfo : EIATTR_SW_WAR
	.align		4
.L_44:
        /*0154*/ 	.byte	0x04, 0x36
        /*0156*/ 	.short	(.L_46 - .L_45)
.L_45:
        /*0158*/ 	.word	0x00000008
.L_46:


//--------------------- .nv.callgraph             --------------------------
	.section	.nv.callgraph,"",@"SHT_CUDA_CALLGRAPH"
	.align	4
	.sectionentsize	8
	.align		4
        /*0000*/ 	.word	0x00000000
	.align		4
        /*0004*/ 	.word	0xffffffff
	.align		4
        /*0008*/ 	.word	0x00000000
	.align		4
        /*000c*/ 	.word	0xfffffffe
	.align		4
        /*0010*/ 	.word	0x00000000
	.align		4
        /*0014*/ 	.word	0xfffffffd
	.align		4
        /*0018*/ 	.word	0x00000000
	.align		4
        /*001c*/ 	.word	0xfffffffc


//--------------------- .nv.constant4             --------------------------
	.section	.nv.constant4,"a",@progbits
	.align	8
	.align		8
.nv.constant4:
        /*0000*/ 	.dword	_$_str


//--------------------- .text.triton_             --------------------------
	.section	.text.triton_,"ax",@progbits
	.sectionflags	@"SHF_BARRIERS=1"
	.align	128
        .global         triton_
        .type           triton_,@function
        .size           triton_,(.L_x_1 - triton_)
        .other          triton_,@"STO_CUDA_ENTRY STV_DEFAULT"
triton_:
.text.triton_:
[----:B------:R-:W0:Y:S01]  /*0000*/  LDC R1, c[0x0][0x28] ;  /* 0x00000a00ff017b82 */ /* 0x000e220000000800 */
[----:B------:R-:W1:Y:S07]  /*0010*/  S2R R5, SR_TID.X ;  /* 0x0000000000057919 */ /* 0x000e6e0000002100 */
[----:B------:R-:W2:Y:S01]  /*0020*/  LDC.64 R6, c[0x0][0x248] ;  /* 0x00009200ff067b82 */ /* 0x000ea20000000a00 */
[----:B------:R-:W-:Y:S01]  /*0030*/  ULDC UR8, c[0x0][0x260] ;  /* 0x0000980000087ab9 */ /* 0x000fe20000000800 */
[----:B------:R-:W-:Y:S01]  /*0040*/  CS2R R12, SRZ ;  /* 0x00000000000c7805 */ /* 0x000fe2000001ff00 */
[----:B------:R-:W3:Y:S01]  /*0050*/  S2R R2, SR_CTAID.X ;  /* 0x0000000000027919 */ /* 0x000ee20000002500 */
[----:B------:R-:W-:Y:S01]  /*0060*/  CS2R R14, SRZ ;  /* 0x00000000000e7805 */ /* 0x000fe2000001ff00 */
[----:B------:R-:W-:-:S03]  /*0070*/  ULDC.64 UR6, c[0x0][0x208] ;  /* 0x0000820000067ab9 */ /* 0x000fc60000000a00 */
[----:B------:R-:W4:Y:S08]  /*0080*/  LDC.64 R16, c[0x0][0x220] ;  /* 0x00008800ff107b82 */ /* 0x000f300000000a00 */
[----:B------:R-:W5:Y:S01]  /*0090*/  LDC.64 R34, c[0x0][0x228] ;  /* 0x00008a00ff227b82 */ /* 0x000f620000000a00 */
[----:B------:R-:W-:Y:S02]  /*00a0*/  CS2R R20, SRZ ;  /* 0x0000000000147805 */ /* 0x000fe4000001ff00 */
[----:B------:R-:W-:-:S05]  /*00b0*/  CS2R R22, SRZ ;  /* 0x0000000000167805 */ /* 0x000fca000001ff00 */
[----:B------:R-:W2:Y:S08]  /*00c0*/  S2UR UR5, SR_CgaCtaId ;  /* 0x00000000000579c3 */ /* 0x000eb00000008800 */
[----:B------:R-:W5:Y:S01]  /*00d0*/  LDC.64 R38, c[0x0][0x240] ;  /* 0x00009000ff267b82 */ /* 0x000f620000000a00 */
[----:B-1----:R-:W-:Y:S01]  /*00e0*/  SHF.R.U32.HI R9, RZ, 0x5, R5 ;  /* 0x00000005ff097819 */ /* 0x002fe20000011605 */
[----:B------:R-:W-:Y:S01]  /*00f0*/  IMAD.SHL.U32 R3, R5, 0x4, RZ ;  /* 0x0000000405037824 */ /* 0x000fe200078e00ff */
[----:B------:R-:W-:Y:S01]  /*0100*/  UMOV UR4, 0x400 ;  /* 0x0000040000047882 */ /* 0x000fe20000000000 */
[----:B---3--:R-:W-:Y:S01]  /*0110*/  IMAD.SHL.U32 R2, R2, 0x4, RZ ;  /* 0x0000000402027824 */ /* 0x008fe200078e00ff */
[----:B------:R-:W-:Y:S01]  /*0120*/  SGXT.U32 R9, R9, 0x2 ;  /* 0x000000020909781a */ /* 0x000fe20000000000 */
[----:B------:R-:W-:Y:S01]  /*0130*/  ULDC.64 UR12, c[0x0][0x238] ;  /* 0x00008e00000c7ab9 */ /* 0x000fe20000000a00 */
[----:B------:R-:W-:Y:S01]  /*0140*/  LOP3.LUT R3, R3, 0x7c, RZ, 0xc0, !PT ;  /* 0x0000007c03037812 */ /* 0x000fe200078ec0ff */
[----:B------:R-:W-:Y:S01]  /*0150*/  IMAD.MOV.U32 R53, RZ, RZ, 0x2 ;  /* 0x00000002ff357424 */ /* 0x000fe200078e00ff */
[----:B------:R-:W-:Y:S01]  /*0160*/  LOP3.LUT R0, R2, R9, RZ, 0xfc, !PT ;  /* 0x0000000902007212 */ /* 0x000fe200078efcff */
[----:B------:R-:W-:Y:S01]  /*0170*/  ULDC.64 UR10, c[0x0][0x230] ;  /* 0x00008c00000a7ab9 */ /* 0x000fe20000000a00 */
[----:B------:R-:W-:-:S02]  /*0180*/  CS2R R36, SRZ ;  /* 0x0000000000247805 */ /* 0x000fc4000001ff00 */
[----:B------:R-:W-:Y:S02]  /*0190*/  CS2R R40, SRZ ;  /* 0x0000000000287805 */ /* 0x000fe4000001ff00 */
[C---:B------:R-:W-:Y:S01]  /*01a0*/  ISETP.GE.AND P1, PT, R0.reuse, UR8, PT ;  /* 0x0000000800007c0c */ /* 0x040fe2000bf26270 */
[----:B------:R-:W-:Y:S01]  /*01b0*/  IMAD.HI R4, R0, 0x2aaaaaab, RZ ;  /* 0x2aaaaaab00047827 */ /* 0x000fe200078e02ff */
[----:B------:R-:W1:Y:S01]  /*01c0*/  LDC.64 R26, c[0x0][0x250] ;  /* 0x00009400ff1a7b82 */ /* 0x000e620000000a00 */
[----:B------:R-:W-:Y:S01]  /*01d0*/  ULDC.64 UR14, c[0x0][0x220] ;  /* 0x00008800000e7ab9 */ /* 0x000fe20000000a00 */
[----:B------:R-:W-:Y:S02]  /*01e0*/  ULDC.64 UR16, c[0x0][0x228] ;  /* 0x00008a0000107ab9 */ /* 0x000fe40000000a00 */
[----:B------:R-:W-:-:S04]  /*01f0*/  SHF.R.U32.HI R11, RZ, 0x1f, R4 ;  /* 0x0000001fff0b7819 */ /* 0x000fc80000011604 */
[----:B------:R-:W-:-:S05]  /*0200*/  LEA.HI.SX32 R11, R4, R11, 0x1e ;  /* 0x0000000b040b7211 */ /* 0x000fca00078ff2ff */
[----:B------:R-:W-:-:S04]  /*0210*/  IMAD R29, R11, 0x80, R3 ;  /* 0x000000800b1d7824 */ /* 0x000fc800078e0203 */
[----:B--2---:R-:W-:-:S05]  /*0220*/  IMAD.WIDE R6, R29, 0x4, R6 ;  /* 0x000000041d067825 */ /* 0x004fca00078e0206 */
[----:B------:R2:W3:Y:S01]  /*0230*/  @!P1 LDG.E.EL.128 R12, desc[UR6][R6.64] ;  /* 0x00000006060c9981 */ /* 0x0004e2000c2e1d00 */
[----:B------:R-:W-:Y:S01]  /*0240*/  IMAD R4, R11, -0x18, R0 ;  /* 0xffffffe80b047824 */ /* 0x000fe200078e0200 */
[----:B------:R-:W-:-:S03]  /*0250*/  LEA R0, R0, R3, 0x7 ;  /* 0x0000000300007211 */ /* 0x000fc600078e38ff */
[----:B------:R-:W-:Y:S02]  /*0260*/  IMAD R11, R4, 0x80, R3 ;  /* 0x00000080040b7824 */ /* 0x000fe400078e0203 */
[----:B----4-:R-:W-:-:S04]  /*0270*/  IMAD.WIDE R24, R0, 0x2, R16 ;  /* 0x0000000200187825 */ /* 0x010fc800078e0210 */
[----:B-----5:R-:W-:Y:S01]  /*0280*/  IMAD.WIDE R18, R11, 0x2, R34 ;  /* 0x000000020b127825 */ /* 0x020fe200078e0222 */
[----:B------:R-:W4:Y:S04]  /*0290*/  @!P1 LDG.E.EL.64 R22, desc[UR6][R24.64] ;  /* 0x0000000618169981 */ /* 0x000f28000c2e1b00 */
[----:B------:R5:W4:Y:S01]  /*02a0*/  @!P1 LDG.E.EL.64 R20, desc[UR6][R18.64] ;  /* 0x0000000612149981 */ /* 0x000b22000c2e1b00 */
[C---:B------:R-:W-:Y:S01]  /*02b0*/  LOP3.LUT R4, R5.reuse, 0x1f, RZ, 0xc0, !PT ;  /* 0x0000001f05047812 */ /* 0x040fe200078ec0ff */
[----:B0-----:R-:W-:Y:S01]  /*02c0*/  UPRMT UR4, UR5, 0x654, UR4 ;  /* 0x0000065405047896 */ /* 0x001fe20008000004 */
[----:B--2---:R-:W-:Y:S01]  /*02d0*/  LOP3.LUT R6, R5, 0x7f, RZ, 0xc0, !PT ;  /* 0x0000007f05067812 */ /* 0x004fe200078ec0ff */
[----:B------:R-:W-:Y:S01]  /*02e0*/  IMAD.WIDE R52, R0, R53, UR10 ;  /* 0x0000000a00347e25 */ /* 0x000fe2000f8e0235 */
[----:B------:R-:W2:Y:S03]  /*02f0*/  @!P1 LDG.E.EF.64 R40, desc[UR6][R24.64] ;  /* 0x0000000618289981 */ /* 0x000ea6000c0e1b00 */
[----:B------:R-:W-:Y:S01]  /*0300*/  IMAD R28, R4, 0x14, RZ ;  /* 0x00000014041c7824 */ /* 0x000fe200078e02ff */
[----:B-----5:R-:W-:-:S06]  /*0310*/  CS2R R18, SRZ ;  /* 0x0000000000127805 */ /* 0x020fcc000001ff00 */
[----:B------:R-:W5:Y:S01]  /*0320*/  @!P1 LDG.E.EL.64 R18, desc[UR6][R52.64] ;  /* 0x0000000634129981 */ /* 0x000f62000c2e1b00 */
[----:B-1----:R-:W-:Y:S01]  /*0330*/  IMAD.WIDE R26, R29, 0x4, R26 ;  /* 0x000000041d1a7825 */ /* 0x002fe200078e021a */
[----:B---3--:R-:W-:-:S03]  /*0340*/  SEL R8, R14, RZ, !P1 ;  /* 0x000000ff0e087207 */ /* 0x008fc60004800000 */
[----:B------:R-:W-:Y:S01]  /*0350*/  IMAD.MOV.U32 R14, RZ, RZ, 0x2 ;  /* 0x00000002ff0e7424 */ /* 0x000fe200078e00ff */
[----:B------:R-:W-:Y:S02]  /*0360*/  SEL R3, R15, RZ, !P1 ;  /* 0x000000ff0f037207 */ /* 0x000fe40004800000 */
[----:B------:R-:W-:Y:S01]  /*0370*/  SEL R7, R12, RZ, !P1 ;  /* 0x000000ff0c077207 */ /* 0x000fe20004800000 */
[----:B------:R-:W-:Y:S01]  /*0380*/  IMAD.WIDE R14, R11, R14, UR12 ;  /* 0x0000000c0b0e7e25 */ /* 0x000fe2000f8e020e */
[----:B------:R-:W-:Y:S02]  /*0390*/  LOP3.LUT R11, R28, R9, RZ, 0xfc, !PT ;  /* 0x000000091c0b7212 */ /* 0x000fe400078efcff */
[----:B------:R-:W-:Y:S01]  /*03a0*/  SEL R10, R13, RZ, !P1 ;  /* 0x000000ff0d0a7207 */ /* 0x000fe20004800000 */
[----:B------:R-:W-:Y:S01]  /*03b0*/  IMAD.WIDE.U32 R12, R6, 0x2, R38 ;  /* 0x00000002060c7825 */ /* 0x000fe200078e0026 */
[----:B------:R-:W-:Y:S01]  /*03c0*/  LEA R11, R11, UR4, 0x2 ;  /* 0x000000040b0b7c11 */ /* 0x000fe2000f8e10ff */
[----:B------:R-:W3:Y:S04]  /*03d0*/  @!P1 LDG.E.EL.64 R36, desc[UR6][R14.64] ;  /* 0x000000060e249981 */ /* 0x000ee8000c2e1b00 */
[----:B------:R0:W2:Y:S04]  /*03e0*/  LDG.E.EL.U16 R49, desc[UR6][R12.64] ;  /* 0x000000060c317981 */ /* 0x0000a8000c2e1500 */
[----:B------:R-:W-:Y:S04]  /*03f0*/  STS [R11], R7 ;  /* 0x000000070b007388 */ /* 0x000fe80000000800 */
[----:B------:R-:W-:Y:S04]  /*0400*/  STS [R11+0x14], R10 ;  /* 0x0000140a0b007388 */ /* 0x000fe80000000800 */
[----:B------:R-:W-:Y:S04]  /*0410*/  STS [R11+0x28], R8 ;  /* 0x000028080b007388 */ /* 0x000fe80000000800 */
[----:B------:R-:W-:Y:S01]  /*0420*/  STS [R11+0x3c], R3 ;  /* 0x00003c030b007388 */ /* 0x000fe20000000800 */
[----:B0-----:R-:W-:-:S02]  /*0430*/  CS2R R12, SRZ ;  /* 0x00000000000c7805 */ /* 0x001fc4000001ff00 */
[----:B------:R-:W-:Y:S01]  /*0440*/  CS2R R14, SRZ ;  /* 0x00000000000e7805 */ /* 0x000fe2000001ff00 */
[----:B------:R-:W-:Y:S06]  /*0450*/  BAR.SYNC.DEFER_BLOCKING 0x0 ;  /* 0x0000000000007b1d */ /* 0x000fec0000010000 */
[----:B------:R0:W2:Y:S01]  /*0460*/  @!P1 LDG.E.EL.128 R12, desc[UR6][R26.64] ;  /* 0x000000061a0c9981 */ /* 0x0000a2000c2e1d00 */
[----:B----4-:R-:W-:Y:S02]  /*0470*/  SEL R22, R22, RZ, !P1 ;  /* 0x000000ff16167207 */ /* 0x010fe40004800000 */
[----:B------:R-:W-:-:S02]  /*0480*/  SEL R46, R20, RZ, !P1 ;  /* 0x000000ff142e7207 */ /* 0x000fc40004800000 */
[----:B------:R-:W-:Y:S02]  /*0490*/  PRMT R20, R22, 0x7632, R20 ;  /* 0x0000763216147816 */ /* 0x000fe40000000014 */
[----:B------:R-:W-:Y:S02]  /*04a0*/  PRMT R48, R46, 0x7632, R48 ;  /* 0x000076322e307816 */ /* 0x000fe40000000030 */
[----:B------:R-:W-:Y:S02]  /*04b0*/  SHF.L.U32 R29, R20, 0x10, RZ ;  /* 0x00000010141d7819 */ /* 0x000fe400000006ff */
[----:B------:R-:W-:Y:S01]  /*04c0*/  SEL R23, R23, RZ, !P1 ;  /* 0x000000ff17177207 */ /* 0x000fe20004800000 */
[----:B------:R-:W-:Y:S01]  /*04d0*/  IMAD.U32 R48, R48, 0x10000, RZ ;  /* 0x0001000030307824 */ /* 0x000fe200078e00ff */
[----:B------:R-:W-:Y:S01]  /*04e0*/  SEL R21, R21, RZ, !P1 ;  /* 0x000000ff15157207 */ /* 0x000fe20004800000 */
[----:B------:R-:W-:Y:S01]  /*04f0*/  IMAD.U32 R25, R22, 0x10000, RZ ;  /* 0x0001000016197824 */ /* 0x000fe200078e00ff */
[----:B------:R-:W-:Y:S01]  /*0500*/  SHF.L.U32 R46, R46, 0x10, RZ ;  /* 0x000000102e2e7819 */ /* 0x000fe200000006ff */
[----:B------:R-:W-:Y:S01]  /*0510*/  FADD R22, R29, R48 ;  /* 0x000000301d167221 */ /* 0x000fe20000000000 */
[C---:B------:R-:W-:Y:S01]  /*0520*/  IMAD.U32 R31, R23.reuse, 0x10000, RZ ;  /* 0x00010000171f7824 */ /* 0x040fe200078e00ff */
[----:B------:R-:W-:Y:S01]  /*0530*/  PRMT R23, R23, 0x7632, R23 ;  /* 0x0000763217177816 */ /* 0x000fe20000000017 */
[C---:B------:R-:W-:Y:S01]  /*0540*/  IMAD.U32 R50, R21.reuse, 0x10000, RZ ;  /* 0x0001000015327824 */ /* 0x040fe200078e00ff */
[----:B------:R-:W-:Y:S01]  /*0550*/  PRMT R47, R21, 0x7632, R47 ;  /* 0x00007632152f7816 */ /* 0x000fe2000000002f */
[----:B------:R-:W-:Y:S01]  /*0560*/  FADD R20, R25, R46 ;  /* 0x0000002e19147221 */ /* 0x000fe20000000000 */
[----:B------:R-:W-:Y:S01]  /*0570*/  FMUL R21, R22, R22 ;  /* 0x0000001616157220 */ /* 0x000fe20000400000 */
[----:B------:R-:W-:-:S02]  /*0580*/  IMAD.U32 R22, R23, 0x10000, RZ ;  /* 0x0001000017167824 */ /* 0x000fc400078e00ff */
[----:B------:R-:W-:Y:S02]  /*0590*/  IMAD.U32 R47, R47, 0x10000, RZ ;  /* 0x000100002f2f7824 */ /* 0x000fe400078e00ff */
[----:B------:R-:W-:Y:S01]  /*05a0*/  FFMA R23, R20, R20, R21 ;  /* 0x0000001414177223 */ /* 0x000fe20000000015 */
[----:B------:R-:W-:Y:S01]  /*05b0*/  FADD R20, R31, R50 ;  /* 0x000000321f147221 */ /* 0x000fe20000000000 */
[----:B------:R-:W-:Y:S01]  /*05c0*/  FADD R21, R22, R47 ;  /* 0x0000002f16157221 */ /* 0x000fe20000000000 */
[----:B0-----:R-:W-:Y:S02]  /*05d0*/  SHF.R.U32.HI R27, RZ, 0x2, R5 ;  /* 0x00000002ff1b7819 */ /* 0x001fe40000011605 */
[----:B------:R-:W-:Y:S01]  /*05e0*/  FFMA R20, R20, R20, R23 ;  /* 0x0000001414147223 */ /* 0x000fe20000000017 */
[----:B------:R-:W-:Y:S01]  /*05f0*/  SHF.R.U32.HI R58, RZ, 0x2, R5 ;  /* 0x00000002ff3a7819 */ /* 0x000fe20000011605 */
[----:B------:R-:W0:Y:S02]  /*0600*/  LDC.64 R30, c[0x0][0x258] ;  /* 0x00009600ff1e7b82 */ /* 0x000e240000000a00 */
[----:B------:R-:W-:-:S05]  /*0610*/  FFMA R20, R21, R21, R20 ;  /* 0x0000001515147223 */ /* 0x000fca0000000014 */
[----:B------:R-:W-:-:S05]  /*0620*/  FSEL R20, R20, RZ, !P1 ;  /* 0x000000ff14147208 */ /* 0x000fca0004800000 */
[----:B------:R-:W1:Y:S02]  /*0630*/  SHFL.BFLY PT, R21, R20, 0x10, 0x1f ;  /* 0x0e001f0014157f89 */ /* 0x000e6400000e0000 */
[----:B-1----:R-:W-:-:S05]  /*0640*/  FADD R22, R20, R21 ;  /* 0x0000001514167221 */ /* 0x002fca0000000000 */
[----:B------:R-:W1:Y:S02]  /*0650*/  SHFL.BFLY PT, R21, R22, 0x8, 0x1f ;  /* 0x0d001f0016157f89 */ /* 0x000e6400000e0000 */
[----:B-1----:R-:W-:-:S05]  /*0660*/  FADD R23, R22, R21 ;  /* 0x0000001516177221 */ /* 0x002fca0000000000 */
[----:B------:R-:W1:Y:S02]  /*0670*/  SHFL.BFLY PT, R24, R23, 0x4, 0x1f ;  /* 0x0c801f0017187f89 */ /* 0x000e6400000e0000 */
[----:B-1----:R-:W-:-:S05]  /*0680*/  FADD R24, R23, R24 ;  /* 0x0000001817187221 */ /* 0x002fca0000000000 */
[----:B------:R-:W1:Y:S01]  /*0690*/  SHFL.BFLY PT, R21, R24, 0x2, 0x1f ;  /* 0x0c401f0018157f89 */ /* 0x000e6200000e0000 */
[----:B------:R-:W-:Y:S02]  /*06a0*/  SGXT.U32 R27, R27, 0x3 ;  /* 0x000000031b1b781a */ /* 0x000fe40000000000 */
[----:B------:R-:W-:Y:S02]  /*06b0*/  SHF.L.U32 R20, R9, 0x3, RZ ;  /* 0x0000000309147819 */ /* 0x000fe400000006ff */
[----:B------:R-:W-:Y:S02]  /*06c0*/  LOP3.LUT P2, RZ, R5, 0x4, RZ, 0xc0, !PT ;  /* 0x0000000405ff7812 */ /* 0x000fe4000784c0ff */
[----:B------:R-:W-:Y:S01]  /*06d0*/  LOP3.LUT R22, R58, 0x1, RZ, 0xc0, !PT ;  /* 0x000000013a167812 */ /* 0x000fe200078ec0ff */
[----:B-1----:R-:W-:Y:S01]  /*06e0*/  FADD R25, R24, R21 ;  /* 0x0000001518197221 */ /* 0x002fe20000000000 */
[----:B------:R-:W-:Y:S02]  /*06f0*/  LOP3.LUT R21, R2, 0x3, R5, 0xf8, !PT ;  /* 0x0000000302157812 */ /* 0x000fe400078ef805 */
[----:B------:R-:W-:-:S02]  /*0700*/  LOP3.LUT R2, R20, R27, RZ, 0xfc, !PT ;  /* 0x0000001b14027212 */ /* 0x000fc400078efcff */
[----:B------:R-:W-:Y:S01]  /*0710*/  LOP3.LUT R5, R5, 0x3, RZ, 0xc0, !PT ;  /* 0x0000000305057812 */ /* 0x000fe200078ec0ff */
[----:B------:R-:W-:-:S04]  /*0720*/  IMAD.HI R20, R21, 0x2aaaaaab, RZ ;  /* 0x2aaaaaab15147827 */ /* 0x000fc800078e02ff */
[----:B------:R-:W-:Y:S01]  /*0730*/  IMAD R59, R2, 0x5, R5 ;  /* 0x00000005023b7824 */ /* 0x000fe200078e0205 */
[----:B------:R-:W-:Y:S02]  /*0740*/  ISETP.GE.AND P0, PT, R21, UR8, PT ;  /* 0x0000000815007c0c */ /* 0x000fe4000bf06270 */
[----:B------:R-:W-:Y:S02]  /*0750*/  SHF.R.U32.HI R23, RZ, 0x1f, R20 ;  /* 0x0000001fff177819 */ /* 0x000fe40000011614 */
[----:B------:R-:W-:Y:S02]  /*0760*/  LEA R59, R59, UR4, 0x2 ;  /* 0x000000043b3b7c11 */ /* 0x000fe4000f8e10ff */
[----:B------:R-:W-:Y:S02]  /*0770*/  ISETP.EQ.U32.AND P0, PT, R22, 0x1, !P0 ;  /* 0x000000011600780c */ /* 0x000fe40004702070 */
[----:B------:R-:W-:Y:S02]  /*0780*/  LEA.HI R22, R20, R23, RZ, 0x1e ;  /* 0x0000001714167211 */ /* 0x000fe400078ff0ff */
[----:B------:R-:W-:Y:S04]  /*0790*/  LDS R20, [R59] ;  /* 0x000000003b147984 */ /* 0x000fe80000000800 */
[----:B------:R-:W1:Y:S01]  /*07a0*/  SHFL.BFLY PT, R26, R25, 0x1, 0x1f ;  /* 0x0c201f00191a7f89 */ /* 0x000e6200000e0000 */
[----:B------:R-:W-:Y:S01]  /*07b0*/  IMAD R22, R22, -0x18, R21 ;  /* 0xffffffe816167824 */ /* 0x000fe200078e0215 */
[----:B------:R-:W-:Y:S01]  /*07c0*/  ISETP.LT.AND P3, PT, R21, UR8, !P2 ;  /* 0x0000000815007c0c */ /* 0x000fe2000d761270 */
[----:B------:R-:W-:Y:S01]  /*07d0*/  IMAD.MOV.U32 R61, RZ, RZ, 0x3c000000 ;  /* 0x3c000000ff3d7424 */ /* 0x000fe200078e00ff */
[----:B------:R-:W-:Y:S01]  /*07e0*/  CS2R R32, SRZ ;  /* 0x0000000000207805 */ /* 0x000fe2000001ff00 */
[----:B------:R-:W-:-:S02]  /*07f0*/  IMAD.SHL.U32 R23, R22, 0x80, RZ ;  /* 0x0000008016177824 */ /* 0x000fc400078e00ff */
[----:B------:R-:W-:Y:S01]  /*0800*/  IMAD.SHL.U32 R21, R21, 0x80, RZ ;  /* 0x0000008015157824 */ /* 0x000fe200078e00ff */
[----:B------:R-:W-:Y:S01]  /*0810*/  PRMT R57, RZ, 0x7610, R57 ;  /* 0x00007610ff397816 */ /* 0x000fe20000000039 */
[----:B0-----:R-:W-:Y:S01]  /*0820*/  IMAD.WIDE.U32 R54, R6, 0x2, R30 ;  /* 0x0000000206367825 */ /* 0x001fe200078e001e */
[----:B------:R-:W-:Y:S01]  /*0830*/  PRMT R56, RZ, 0x7610, R56 ;  /* 0x00007610ff387816 */ /* 0x000fe20000000038 */
[----:B------:R-:W-:Y:S01]  /*0840*/  ULDC.64 UR8, c[0x0][0x230] ;  /* 0x00008c0000087ab9 */ /* 0x000fe20000000a00 */
[----:B------:R-:W-:Y:S01]  /*0850*/  SHF.R.S32.HI R29, RZ, 0x1f, R21 ;  /* 0x0000001fff1d7819 */ /* 0x000fe20000011415 */
[----:B-1----:R-:W-:Y:S01]  /*0860*/  FADD R26, R25, R26 ;  /* 0x0000001a191a7221 */ /* 0x002fe20000000000 */
[----:B------:R-:W-:-:S03]  /*0870*/  LOP3.LUT R25, R23, 0x1e, R58, 0xf8, !PT ;  /* 0x0000001e17197812 */ /* 0x000fc600078ef83a */
[----:B------:R-:W-:Y:S01]  /*0880*/  FFMA R61, R26, R61, 9.9999999747524270788e-07 ;  /* 0x358637bd1a3d7423 */ /* 0x000fe2000000003d */
[----:B------:R-:W-:-:S04]  /*0890*/  LOP3.LUT R26, R21, 0x1e, R58, 0xf8, !PT ;  /* 0x0000001e151a7812 */ /* 0x000fc800078ef83a */
[C---:B------:R-:W-:Y:S02]  /*08a0*/  SHF.L.U32 R44, R26.reuse, 0x1, RZ ;  /* 0x000000011a2c7819 */ /* 0x040fe400000006ff */
[----:B------:R-:W-:Y:S02]  /*08b0*/  SHF.L.U64.HI R29, R26, 0x1, R29 ;  /* 0x000000011a1d7819 */ /* 0x000fe4000001021d */
[----:B------:R-:W-:Y:S02]  /*08c0*/  IADD3 R44, P4, R44, UR14, RZ ;  /* 0x0000000e2c2c7c10 */ /* 0x000fe4000ff9e0ff */
[----:B------:R-:W-:Y:S02]  /*08d0*/  PRMT R22, RZ, 0x7610, R22 ;  /* 0x00007610ff167816 */ /* 0x000fe40000000016 */
[----:B------:R-:W-:Y:S02]  /*08e0*/  PRMT R21, RZ, 0x7610, R21 ;  /* 0x00007610ff157816 */ /* 0x000fe40000000015 */
[----:B------:R-:W-:-:S02]  /*08f0*/  PRMT R27, RZ, 0x7610, R27 ;  /* 0x00007610ff1b7816 */ /* 0x000fc4000000001b */
[----:B------:R-:W-:Y:S01]  /*0900*/  IADD3.X R45, R29, UR15, RZ, P4, !PT ;  /* 0x0000000f1d2d7c10 */ /* 0x000fe2000a7fe4ff */
[----:B------:R-:W0:Y:S01]  /*0910*/  MUFU.RSQ R61, R61 ;  /* 0x0000003d003d7308 */ /* 0x000e220000001400 */
[----:B------:R-:W-:Y:S02]  /*0920*/  LEA R66, R9, UR4, 0x2 ;  /* 0x0000000409427c11 */ /* 0x000fe4000f8e10ff */
[----:B--2---:R-:W-:Y:S02]  /*0930*/  SEL R24, R13, RZ, !P1 ;  /* 0x000000ff0d187207 */ /* 0x004fe40004800000 */
[----:B------:R-:W-:Y:S01]  /*0940*/  SEL R28, R14, RZ, !P1 ;  /* 0x000000ff0e1c7207 */ /* 0x000fe20004800000 */
[----:B------:R-:W-:Y:S01]  /*0950*/  LDS R13, [R59+0x780] ;  /* 0x000780003b0d7984 */ /* 0x000fe20000000800 */
[----:B------:R-:W-:Y:S02]  /*0960*/  SEL R42, R15, RZ, !P1 ;  /* 0x000000ff0f2a7207 */ /* 0x000fe40004800000 */
[----:B------:R-:W-:Y:S01]  /*0970*/  SEL R12, R12, RZ, !P1 ;  /* 0x000000ff0c0c7207 */ /* 0x000fe20004800000 */
[----:B------:R-:W-:Y:S01]  /*0980*/  LDS R15, [R59+0x280] ;  /* 0x000280003b0f7984 */ /* 0x000fe20000000800 */
[----:B------:R-:W-:Y:S01]  /*0990*/  PRMT R62, RZ, 0x7610, R62 ;  /* 0x00007610ff3e7816 */ /* 0x000fe2000000003e */
[----:B------:R-:W-:Y:S01]  /*09a0*/  IMAD.WIDE R16, R26, 0x2, R16 ;  /* 0x000000021a107825 */ /* 0x000fe200078e0210 */
[----:B------:R-:W-:Y:S01]  /*09b0*/  PRMT R64, RZ, 0x7610, R64 ;  /* 0x00007610ff407816 */ /* 0x000fe20000000040 */
[----:B------:R-:W-:Y:S01]  /*09c0*/  LDS R14, [R59+0x500] ;  /* 0x000500003b0e7984 */ /* 0x000fe20000000800 */
[----:B------:R-:W-:Y:S01]  /*09d0*/  PRMT R65, RZ, 0x7610, R65 ;  /* 0x00007610ff417816 */ /* 0x000fe20000000041 */
[----:B------:R-:W-:Y:S01]  /*09e0*/  IMAD.WIDE R34, R25, 0x2, R34 ;  /* 0x0000000219227825 */ /* 0x000fe200078e0222 */
[----:B------:R-:W-:Y:S01]  /*09f0*/  PRMT R60, RZ, 0x7610, R60 ;  /* 0x00007610ff3c7816 */ /* 0x000fe2000000003c */
[----:B------:R-:W-:Y:S01]  /*0a00*/  BAR.SYNC.DEFER_BLOCKING 0x0 ;  /* 0x0000000000007b1d */ /* 0x000fe20000010000 */
[----:B-----5:R-:W-:-:S02]  /*0a10*/  SEL R18, R18, RZ, !P1 ;  /* 0x000000ff12127207 */ /* 0x020fc40004800000 */
[----:B---3--:R-:W-:Y:S02]  /*0a20*/  SEL R36, R36, RZ, !P1 ;  /* 0x000000ff24247207 */ /* 0x008fe40004800000 */
[----:B------:R-:W-:Y:S02]  /*0a30*/  PRMT R63, RZ, 0x7610, R63 ;  /* 0x00007610ff3f7816 */ /* 0x000fe4000000003f */
[----:B------:R-:W-:Y:S01]  /*0a40*/  SEL R40, R40, RZ, !P1 ;  /* 0x000000ff28287207 */ /* 0x000fe20004800000 */
[----:B------:R-:W-:Y:S01]  /*0a50*/  IMAD.U32 R49, R49, 0x10000, RZ ;  /* 0x0001000031317824 */ /* 0x000fe200078e00ff */
[----:B------:R-:W-:Y:S01]  /*0a60*/  LEA R68, R6, UR4, 0x2 ;  /* 0x0000000406447c11 */ /* 0x000fe2000f8e10ff */
[----:B------:R-:W-:Y:S01]  /*0a70*/  ULDC.64 UR14, c[0x0][0x238] ;  /* 0x00008e00000e7ab9 */ /* 0x000fe20000000a00 */
[----:B------:R-:W-:Y:S04]  /*0a80*/  STS [R11], R12 ;  /* 0x0000000c0b007388 */ /* 0x000fe80000000800 */
[----:B------:R-:W-:Y:S04]  /*0a90*/  STS [R11+0x14], R24 ;  /* 0x000014180b007388 */ /* 0x000fe80000000800 */
[----:B------:R1:W-:Y:S04]  /*0aa0*/  STS [R11+0x28], R28 ;  /* 0x0000281c0b007388 */ /* 0x0003e80000000800 */
[----:B------:R2:W-:Y:S01]  /*0ab0*/  STS [R11+0x3c], R42 ;  /* 0x00003c2a0b007388 */ /* 0x0005e20000000800 */
[----:B------:R-:W-:Y:S01]  /*0ac0*/  BAR.SYNC.DEFER_BLOCKING 0x0 ;  /* 0x0000000000007b1d */ /* 0x000fe20000010000 */
[----:B-1----:R-:W-:Y:S01]  /*0ad0*/  SHF.R.S32.HI R28, RZ, 0x1f, R23 ;  /* 0x0000001fff1c7819 */ /* 0x002fe20000011417 */
[----:B--2---:R-:W-:-:S03]  /*0ae0*/  IMAD.SHL.U32 R42, R25, 0x2, RZ ;  /* 0x00000002192a7824 */ /* 0x004fc600078e00ff */
[----:B------:R-:W-:Y:S02]  /*0af0*/  SHF.L.U64.HI R28, R25, 0x1, R28 ;  /* 0x00000001191c7819 */ /* 0x000fe4000001021c */
[----:B------:R-:W-:Y:S02]  /*0b00*/  IADD3 R42, P5, R42, UR16, RZ ;  /* 0x000000102a2a7c10 */ /* 0x000fe4000ffbe0ff */
[----:B------:R-:W-:Y:S02]  /*0b10*/  PRMT R11, RZ, 0x7610, R11 ;  /* 0x00007610ff0b7816 */ /* 0x000fe4000000000b */
[----:B------:R-:W-:Y:S02]  /*0b20*/  PRMT R24, RZ, 0x7610, R24 ;  /* 0x00007610ff187816 */ /* 0x000fe40000000018 */
[----:B------:R-:W-:Y:S02]  /*0b30*/  PRMT R12, RZ, 0x7610, R12 ;  /* 0x00007610ff0c7816 */ /* 0x000fe4000000000c */
[----:B------:R-:W-:Y:S01]  /*0b40*/  IADD3.X R43, R28, UR17, RZ, P5, !PT ;  /* 0x000000111c2b7c10 */ /* 0x000fe2000affe4ff */
[----:B------:R1:W2:Y:S04]  /*0b50*/  LDG.E.EL.U16 R23, desc[UR6][R54.64] ;  /* 0x0000000636177981 */ /* 0x0002a8000c2e1500 */
[----:B------:R3:W4:Y:S04]  /*0b60*/  @!P1 LDG.E.EF.64 R32, desc[UR6][R52.64] ;  /* 0x0000000634209981 */ /* 0x000728000c0e1b00 */
[----:B------:R-:W-:Y:S04]  /*0b70*/  LDS R51, [R59+0x780] ;  /* 0x000780003b337984 */ /* 0x000fe80000000800 */
[----:B-1----:R-:W-:Y:S04]  /*0b80*/  LDS R54, [R59] ;  /* 0x000000003b367984 */ /* 0x002fe80000000800 */
[----:B---3--:R-:W-:Y:S04]  /*0b90*/  LDS R53, [R59+0x280] ;  /* 0x000280003b357984 */ /* 0x008fe80000000800 */
[----:B------:R1:W-:Y:S04]  /*0ba0*/  LDS R52, [R59+0x500] ;  /* 0x000500003b347984 */ /* 0x0003e80000000800 */
[----:B------:R-:W3:Y:S04]  /*0bb0*/  @P3 LDG.E.EL.U16 R57, desc[UR6][R44.64+0x2] ;  /* 0x000002062c393981 */ /* 0x000ee8000c2e1500 */
[----:B------:R-:W5:Y:S04]  /*0bc0*/  @P3 LDG.E.EL.U16 R11, desc[UR6][R44.64+0x42] ;  /* 0x000042062c0b3981 */ /* 0x000f68000c2e1500 */
[----:B------:R-:W2:Y:S04]  /*0bd0*/  @P3 LDG.E.EL.U16 R24, desc[UR6][R44.64+0x82] ;  /* 0x000082062c183981 */ /* 0x000ea8000c2e1500 */
[----:B------:R-:W2:Y:S04]  /*0be0*/  @P3 LDG.E.EL.U16 R22, desc[UR6][R44.64+0xc2] ;  /* 0x0000c2062c163981 */ /* 0x000ea8000c2e1500 */
[----:B------:R-:W2:Y:S04]  /*0bf0*/  @P3 LDG.E.EL.U16 R56, desc[UR6][R42.64+0x2] ;  /* 0x000002062a383981 */ /* 0x000ea8000c2e1500 */
[----:B------:R-:W4:Y:S04]  /*0c00*/  @P3 LDG.E.EL.U16 R12, desc[UR6][R42.64+0x42] ;  /* 0x000042062a0c3981 */ /* 0x000f28000c2e1500 */
[----:B------:R-:W4:Y:S04]  /*0c10*/  @P3 LDG.E.EL.U16 R21, desc[UR6][R42.64+0x82] ;  /* 0x000082062a153981 */ /* 0x000f28000c2e1500 */
[----:B------:R-:W4:Y:S01]  /*0c20*/  @P3 LDG.E.EL.U16 R27, desc[UR6][R42.64+0xc2] ;  /* 0x0000c2062a1b3981 */ /* 0x000f22000c2e1500 */
[----:B------:R-:W-:Y:S01]  /*0c30*/  BAR.SYNC.DEFER_BLOCKING 0x0 ;  /* 0x0000000000007b1d */ /* 0x000fe20000010000 */
[----:B------:R-:W-:-:S05]  /*0c40*/  PRMT R55, RZ, 0x7610, R55 ;  /* 0x00007610ff377816 */ /* 0x000fca0000000037 */
[----:B0-----:R-:W-:Y:S02]  /*0c50*/  STS [R66], R61 ;  /* 0x0000003d42007388 */ /* 0x001fe40000000800 */
[----:B------:R-:W-:Y:S06]  /*0c60*/  BAR.SYNC.DEFER_BLOCKING 0x0 ;  /* 0x0000000000007b1d */ /* 0x000fec0000010000 */
[----:B------:R0:W4:Y:S04]  /*0c70*/  @P0 LDG.E.EL.U16 R55, desc[UR6][R16.64] ;  /* 0x0000000610370981 */ /* 0x000128000c2e1500 */
[----:B------:R0:W5:Y:S01]  /*0c80*/  @P0 LDG.E.EL.U16 R62, desc[UR6][R34.64] ;  /* 0x00000006223e0981 */ /* 0x000162000c2e1500 */
[----:B-1----:R-:W-:-:S03]  /*0c90*/  LOP3.LUT R59, R58, 0x1e, RZ, 0xc0, !PT ;  /* 0x0000001e3a3b7812 */ /* 0x002fc600078ec0ff */
[----:B------:R-:W5:Y:S02]  /*0ca0*/  @P0 LDG.E.EL.U16 R60, desc[UR6][R44.64+0x40] ;  /* 0x000040062c3c0981 */ /* 0x000f64000c2e1500 */
[----:B------:R-:W-:Y:S02]  /*0cb0*/  IMAD.WIDE.U32 R38, R59, 0x2, R38 ;  /* 0x000000023b267825 */ /* 0x000fe400078e0026 */
[----:B------:R-:W5:Y:S04]  /*0cc0*/  @P0 LDG.E.EL.U16 R63, desc[UR6][R42.64+0x80] ;  /* 0x000080062a3f0981 */ /* 0x000f68000c2e1500 */
[----:B------:R-:W5:Y:S04]  /*0cd0*/  @P3 LDG.E.EL.U16 R64, desc[UR6][R38.64+0x2] ;  /* 0x0000020626403981 */ /* 0x000f68000c2e1500 */
[----:B------:R-:W5:Y:S01]  /*0ce0*/  @P0 LDG.E.EL.U16 R65, desc[UR6][R38.64] ;  /* 0x0000000626410981 */ /* 0x000f62000c2e1500 */
[----:B------:R-:W-:-:S02]  /*0cf0*/  PRMT R58, RZ, 0x7610, R58 ;  /* 0x00007610ff3a7816 */ /* 0x000fc4000000003a */
[----:B------:R-:W-:Y:S02]  /*0d00*/  PRMT R59, RZ, 0x7610, R59 ;  /* 0x00007610ff3b7816 */ /* 0x000fe4000000003b */
[----:B0-----:R-:W-:Y:S02]  /*0d10*/  PRMT R16, R18, 0x7632, R16 ;  /* 0x0000763212107816 */ /* 0x001fe40000000010 */
[----:B------:R-:W-:Y:S01]  /*0d20*/  PRMT R17, R36, 0x7632, R17 ;  /* 0x0000763224117816 */ /* 0x000fe20000000011 */
[----:B------:R-:W5:Y:S02]  /*0d30*/  @P0 LDG.E.EL.U16 R58, desc[UR6][R44.64+0x80] ;  /* 0x000080062c3a0981 */ /* 0x000f64000c2e1500 */
[----:B------:R-:W-:Y:S02]  /*0d40*/  IMAD.U32 R67, R16, 0x10000, RZ ;  /* 0x0001000010437824 */ /* 0x000fe400078e00ff */
[----:B------:R0:W5:Y:S01]  /*0d50*/  @P0 LDG.E.EL.U16 R59, desc[UR6][R44.64+0xc0] ;  /* 0x0000c0062c3b0981 */ /* 0x000162000c2e1500 */
[----:B------:R-:W-:Y:S01]  /*0d60*/  IMAD.U32 R36, R36, 0x10000, RZ ;  /* 0x0001000024247824 */ /* 0x000fe200078e00ff */
[----:B------:R-:W-:-:S02]  /*0d70*/  PRMT R35, RZ, 0x7610, R35 ;  /* 0x00007610ff237816 */ /* 0x000fc40000000023 */
[----:B------:R-:W-:-:S04]  /*0d80*/  PRMT R34, RZ, 0x7610, R34 ;  /* 0x00007610ff227816 */ /* 0x000fc80000000022 */
[----:B------:R-:W5:Y:S01]  /*0d90*/  @P0 LDG.E.EL.U16 R35, desc[UR6][R42.64+0x40] ;  /* 0x000040062a230981 */ /* 0x000f62000c2e1500 */
[----:B0-----:R-:W-:Y:S01]  /*0da0*/  IMAD.U32 R44, R17, 0x10000, RZ ;  /* 0x00010000112c7824 */ /* 0x001fe200078e00ff */
[----:B------:R-:W-:Y:S02]  /*0db0*/  SHF.L.U32 R45, R18, 0x10, RZ ;  /* 0x00000010122d7819 */ /* 0x000fe400000006ff */
[----:B------:R0:W5:Y:S01]  /*0dc0*/  @P0 LDG.E.EL.U16 R34, desc[UR6][R42.64+0xc0] ;  /* 0x0000c0062a220981 */ /* 0x000162000c2e1500 */
[----:B------:R-:W-:Y:S02]  /*0dd0*/  FADD R17, R67, R44 ;  /* 0x0000002c43117221 */ /* 0x000fe40000000000 */
[----:B------:R-:W-:Y:S01]  /*0de0*/  FADD R16, R45, R36 ;  /* 0x000000242d107221 */ /* 0x000fe20000000000 */
[----:B------:R-:W-:Y:S01]  /*0df0*/  SEL R18, R37, RZ, !P1 ;  /* 0x000000ff25127207 */ /* 0x000fe20004800000 */
[----:B------:R-:W-:Y:S01]  /*0e00*/  FMUL R45, R17, R17 ;  /* 0x00000011112d7220 */ /* 0x000fe20000400000 */
[----:B------:R-:W-:-:S03]  /*0e10*/  SEL R17, R19, RZ, !P1 ;  /* 0x000000ff13117207 */ /* 0x000fc60004800000 */
[----:B------:R-:W-:Y:S01]  /*0e20*/  IMAD.U32 R37, R18, 0x10000, RZ ;  /* 0x0001000012257824 */ /* 0x000fe200078e00ff */
[----:B0-----:R-:W-:Y:S01]  /*0e30*/  SHF.L.U32 R43, R40, 0x10, RZ ;  /* 0x00000010282b7819 */ /* 0x001fe200000006ff */
[C---:B------:R-:W-:Y:S01]  /*0e40*/  IMAD.U32 R42, R17.reuse, 0x10000, RZ ;  /* 0x00010000112a7824 */ /* 0x040fe200078e00ff */
[----:B------:R-:W-:Y:S02]  /*0e50*/  PRMT R17, R17, 0x7632, R17 ;  /* 0x0000763211117816 */ /* 0x000fe40000000011 */
[----:B------:R-:W-:Y:S01]  /*0e60*/  PRMT R40, R18, 0x7632, R40 ;  /* 0x0000763212287816 */ /* 0x000fe20000000028 */
[----:B------:R-:W-:Y:S01]  /*0e70*/  FFMA R16, R16, R16, R45 ;  /* 0x0000001010107223 */ /* 0x000fe2000000002d */
[----:B------:R-:W-:Y:S01]  /*0e80*/  FADD R19, R42, R37 ;  /* 0x000000252a137221 */ /* 0x000fe20000000000 */
[----:B------:R-:W-:Y:S01]  /*0e90*/  IMAD.U32 R17, R17, 0x10000, RZ ;  /* 0x0001000011117824 */ /* 0x000fe200078e00ff */
[C---:B------:R-:W-:Y:S01]  /*0ea0*/  PRMT R18, R40.reuse, 0x7632, R18 ;  /* 0x0000763228127816 */ /* 0x040fe20000000012 */
[----:B------:R-:W-:-:S02]  /*0eb0*/  IMAD.U32 R40, R40, 0x10000, RZ ;  /* 0x0001000028287824 */ /* 0x000fc400078e00ff */
[----:B------:R-:W-:Y:S01]  /*0ec0*/  FFMA R19, R19, R19, R16 ;  /* 0x0000001313137223 */ /* 0x000fe20000000010 */
[----:B------:R-:W-:Y:S01]  /*0ed0*/  FADD R16, R46, R43 ;  /* 0x0000002b2e107221 */ /* 0x000fe20000000000 */
[----:B------:R-:W-:Y:S02]  /*0ee0*/  IMAD.U32 R43, R18, 0x10000, RZ ;  /* 0x00010000122b7824 */ /* 0x000fe400078e00ff */
[----:B------:R-:W-:Y:S01]  /*0ef0*/  FADD R42, R17, R40 ;  /* 0x00000028112a7221 */ /* 0x000fe20000000000 */
[----:B------:R-:W-:Y:S01]  /*0f00*/  SEL R17, R41, RZ, !P1 ;  /* 0x000000ff29117207 */ /* 0x000fe20004800000 */
[----:B------:R-:W-:-:S03]  /*0f10*/  FADD R18, R48, R43 ;  /* 0x0000002b30127221 */ /* 0x000fc60000000000 */
[----:B------:R-:W-:Y:S01]  /*0f20*/  SHF.L.U32 R43, R17, 0x10, RZ ;  /* 0x00000010112b7819 */ /* 0x000fe200000006ff */
[----:B------:R-:W-:Y:S01]  /*0f30*/  FFMA R19, R42, R42, R19 ;  /* 0x0000002a2a137223 */ /* 0x000fe20000000013 */
[----:B------:R-:W-:Y:S01]  /*0f40*/  FADD R69, RZ, R49 ;  /* 0x00000031ff457221 */ /* 0x000fe20000000000 */
[----:B------:R-:W-:Y:S02]  /*0f50*/  PRMT R42, RZ, 0x7610, R42 ;  /* 0x00007610ff2a7816 */ /* 0x000fe4000000002a */
[----:B------:R-:W-:Y:S01]  /*0f60*/  FADD R50, R50, R43 ;  /* 0x0000002b32327221 */ /* 0x000fe20000000000 */
[----:B------:R-:W-:Y:S02]  /*0f70*/  PRMT R41, RZ, 0x7610, R41 ;  /* 0x00007610ff297816 */ /* 0x000fe40000000029 */
[----:B------:R-:W-:Y:S01]  /*0f80*/  PRMT R43, RZ, 0x7610, R43 ;  /* 0x00007610ff2b7816 */ /* 0x000fe2000000002b */
[----:B------:R-:W5:Y:S01]  /*0f90*/  @P3 LDG.E.EL.U16 R42, desc[UR6][R38.64+0x42] ;  /* 0x00004206262a3981 */ /* 0x000f62000c2e1500 */
[----:B------:R-:W-:-:S02]  /*0fa0*/  PRMT R46, RZ, 0x7610, R46 ;  /* 0x00007610ff2e7816 */ /* 0x000fc4000000002e */
[----:B------:R-:W-:Y:S01]  /*0fb0*/  PRMT R45, RZ, 0x7610, R45 ;  /* 0x00007610ff2d7816 */ /* 0x000fe2000000002d */
[----:B------:R-:W5:Y:S01]  /*0fc0*/  @P3 LDG.E.EL.U16 R41, desc[UR6][R38.64+0x82] ;  /* 0x0000820626293981 */ /* 0x000f62000c2e1500 */
[----:B------:R-:W-:Y:S02]  /*0fd0*/  PRMT R48, RZ, 0x7610, R48 ;  /* 0x00007610ff307816 */ /* 0x000fe40000000030 */
[----:B------:R-:W-:Y:S01]  /*0fe0*/  LEA R49, R5, UR4, 0x2 ;  /* 0x0000000405317c11 */ /* 0x000fe2000f8e10ff */
[----:B------:R-:W5:Y:S01]  /*0ff0*/  @P3 LDG.E.EL.U16 R43, desc[UR6][R38.64+0xc2] ;  /* 0x0000c206262b3981 */ /* 0x000f62000c2e1500 */
[----:B------:R-:W-:-:S03]  /*1000*/  FSEL R67, R19, RZ, !P1 ;  /* 0x000000ff13437208 */ /* 0x000fc60004800000 */
[----:B------:R-:W5:Y:S04]  /*1010*/  @P0 LDG.E.EL.U16 R46, desc[UR6][R38.64+0x40] ;  /* 0x00004006262e0981 */ /* 0x000f68000c2e1500 */
[----:B------:R-:W5:Y:S04]  /*1020*/  @P0 LDG.E.EL.U16 R45, desc[UR6][R38.64+0x80] ;  /* 0x00008006262d0981 */ /* 0x000f68000c2e1500 */
[----:B------:R0:W5:Y:S04]  /*1030*/  @P0 LDG.E.EL.U16 R48, desc[UR6][R38.64+0xc0] ;  /* 0x0000c00626300981 */ /* 0x000168000c2e1500 */
[----:B------:R-:W-:Y:S01]  /*1040*/  LDS R49, [R49] ;  /* 0x0000000031317984 */ /* 0x000fe20000000800 */
[----:B------:R-:W-:Y:S06]  /*1050*/  BAR.SYNC.DEFER_BLOCKING 0x0 ;  /* 0x0000000000007b1d */ /* 0x000fec0000010000 */
[----:B------:R-:W1:Y:S04]  /*1060*/  SHFL.BFLY PT, R66, R67, 0x10, 0x1f ;  /* 0x0e001f0043427f89 */ /* 0x000e6800000e0000 */
[----:B------:R1:W-:Y:S02]  /*1070*/  STS [R68], R69 ;  /* 0x0000004544007388 */ /* 0x0003e40000000800 */
[----:B-1----:R-:W-:-:S05]  /*1080*/  FADD R68, R67, R66 ;  /* 0x0000004243447221 */ /* 0x002fca0000000000 */
[----:B------:R-:W0:Y:S02]  /*1090*/  SHFL.BFLY PT, R19, R68, 0x8, 0x1f ;  /* 0x0d001f0044137f89 */ /* 0x000e2400000e0000 */
[----:B0-----:R-:W-:-:S05]  /*10a0*/  FADD R39, R68, R19 ;  /* 0x0000001344277221 */ /* 0x001fca0000000000 */
[----:B------:R-:W0:Y:S01]  /*10b0*/  SHFL.BFLY PT, R38, R39, 0x4, 0x1f ;  /* 0x0c801f0027267f89 */ /* 0x000e2200000e0000 */
[----:B------:R-:W-:Y:S01]  /*10c0*/  PRMT R17, R17, 0x7632, R17 ;  /* 0x0000763211117816 */ /* 0x000fe20000000011 */
[----:B0-----:R-:W-:-:S05]  /*10d0*/  FADD R19, R39, R38 ;  /* 0x0000002627137221 */ /* 0x001fca0000000000 */
[----:B------:R-:W0:Y:S01]  /*10e0*/  SHFL.BFLY PT, R66, R19, 0x2, 0x1f ;  /* 0x0c401f0013427f89 */ /* 0x000e2200000e0000 */
[----:B------:R-:W-:Y:S01]  /*10f0*/  IMAD.U32 R38, R17, 0x10000, RZ ;  /* 0x0001000011267824 */ /* 0x000fe200078e00ff */
[----:B---3--:R-:W-:-:S03]  /*1100*/  SEL R57, R57, RZ, P3 ;  /* 0x000000ff39397207 */ /* 0x008fc60001800000 */
[----:B------:R-:W-:Y:S01]  /*1110*/  FADD R17, R47, R38 ;  /* 0x000000262f117221 */ /* 0x000fe20000000000 */
[----:B------:R-:W-:Y:S01]  /*1120*/  FMUL R47, R61, R16 ;  /* 0x000000103d2f7220 */ /* 0x000fe20000400000 */
[----:B------:R-:W-:Y:S01]  /*1130*/  IMAD.U32 R57, R57, 0x10000, RZ ;  /* 0x0001000039397824 */ /* 0x000fe200078e00ff */
[----:B--2---:R-:W-:-:S04]  /*1140*/  SEL R56, R56, RZ, P3 ;  /* 0x000000ff38387207 */ /* 0x004fc80001800000 */
[----:B------:R-:W-:Y:S01]  /*1150*/  SHF.L.U32 R56, R56, 0x10, RZ ;  /* 0x0000001038387819 */ /* 0x000fe200000006ff */
[C---:B------:R-:W-:Y:S01]  /*1160*/  FMUL R67, R61.reuse, R50 ;  /* 0x000000323d437220 */ /* 0x040fe20000400000 */
[C---:B------:R-:W-:Y:S01]  /*1170*/  FMUL R38, R61.reuse, R18 ;  /* 0x000000123d267220 */ /* 0x040fe20000400000 */
[----:B------:R-:W-:Y:S01]  /*1180*/  FMUL R50, R61, R17 ;  /* 0x000000113d327220 */ /* 0x000fe20000400000 */
[----:B0-----:R-:W-:Y:S01]  /*1190*/  FADD R66, R19, R66 ;  /* 0x0000004213427221 */ /* 0x001fe20000000000 */
[----:B----4-:R-:W-:Y:S02]  /*11a0*/  SEL R55, R55, RZ, P0 ;  /* 0x000000ff37377207 */ /* 0x010fe40000000000 */
[----:B-----5:R-:W-:-:S03]  /*11b0*/  SEL R62, R62, RZ, P0 ;  /* 0x000000ff3e3e7207 */ /* 0x020fc60000000000 */
[----:B------:R-:W-:Y:S02]  /*11c0*/  IMAD.U32 R55, R55, 0x10000, RZ ;  /* 0x0001000037377824 */ /* 0x000fe400078e00ff */
[----:B------:R-:W-:Y:S02]  /*11d0*/  IMAD.U32 R16, R62, 0x10000, RZ ;  /* 0x000100003e107824 */ /* 0x000fe400078e00ff */
[----:B------:R-:W-:Y:S02]  /*11e0*/  FADD R62, R57, R56 ;  /* 0x00000038393e7221 */ /* 0x000fe40000000000 */
[----:B------:R-:W-:Y:S01]  /*11f0*/  FADD R56, R55, R16 ;  /* 0x0000001037387221 */ /* 0x000fe20000000000 */
[----:B------:R-:W-:Y:S01]  /*1200*/  LEA R16, R4, UR4, 0x4 ;  /* 0x0000000404107c11 */ /* 0x000fe2000f8e20ff */
[----:B------:R-:W-:Y:S01]  /*1210*/  BAR.SYNC.DEFER_BLOCKING 0x0 ;  /* 0x0000000000007b1d */ /* 0x000fe20000010000 */
[----:B------:R-:W-:-:S05]  /*1220*/  SEL R64, R64, RZ, P3 ;  /* 0x000000ff40407207 */ /* 0x000fca0001800000 */
[----:B------:R-:W0:Y:S01]  /*1230*/  LDS.128 R16, [R16] ;  /* 0x0000000010107984 */ /* 0x000e220000000c00 */
[----:B------:R-:W-:Y:S01]  /*1240*/  SEL R65, R65, RZ, P0 ;  /* 0x000000ff41417207 */ /* 0x000fe20000000000 */
[----:B------:R-:W-:-:S03]  /*1250*/  IMAD.U32 R64, R64, 0x10000, RZ ;  /* 0x0001000040407824 */ /* 0x000fc600078e00ff */
[----:B------:R-:W-:Y:S01]  /*1260*/  SHF.L.U32 R61, R65, 0x10, RZ ;  /* 0x00000010413d7819 */ /* 0x000fe200000006ff */
[C---:B------:R-:W-:Y:S01]  /*1270*/  FMUL R39, R49.reuse, R62 ;  /* 0x0000003e31277220 */ /* 0x040fe20000400000 */
[----:B------:R-:W-:Y:S01]  /*1280*/  FADD R62, RZ, R64 ;  /* 0x00000040ff3e7221 */ /* 0x000fe20000000000 */
[----:B------:R-:W-:Y:S02]  /*1290*/  FMUL R56, R49, R56 ;  /* 0x0000003831387220 */ /* 0x000fe40000400000 */
[----:B------:R-:W-:Y:S01]  /*12a0*/  FADD R61, RZ, R61 ;  /* 0x0000003dff3d7221 */ /* 0x000fe20000000000 */
[----:B------:R-:W1:Y:S01]  /*12b0*/  S2R R55, SR_TID.X ;  /* 0x0000000000377919 */ /* 0x000e620000002100 */
[----:B------:R-:W-:Y:S02]  /*12c0*/  FFMA R39, -R39, R62, RZ ;  /* 0x0000003e27277223 */ /* 0x000fe400000001ff */
[----:B------:R-:W-:Y:S01]  /*12d0*/  @P2 FMUL R39, R56, R61 ;  /* 0x0000003d38272220 */ /* 0x000fe20000400000 */
[----:B------:R-:W2:Y:S01]  /*12e0*/  SHFL.BFLY PT, R57, R66, 0x1, 0x1f ;  /* 0x0c201f0042397f89 */ /* 0x000ea200000e0000 */
[----:B------:R-:W-:-:S05]  /*12f0*/  IMAD R56, R4, 0x14, RZ ;  /* 0x0000001404387824 */ /* 0x000fca00078e02ff */
[----:B------:R-:W-:-:S04]  /*1300*/  LOP3.LUT R56, R56, R9, RZ, 0xfc, !PT ;  /* 0x0000000938387212 */ /* 0x000fc800078efcff */
[----:B------:R-:W-:Y:S01]  /*1310*/  LEA R56, R56, UR4, 0x2 ;  /* 0x0000000438387c11 */ /* 0x000fe2000f8e10ff */
[----:B0-----:R-:W-:Y:S01]  /*1320*/  FMUL R16, R47, R16 ;  /* 0x000000102f107220 */ /* 0x001fe20000400000 */
[----:B------:R-:W-:Y:S01]  /*1330*/  FMUL R17, R38, R17 ;  /* 0x0000001126117220 */ /* 0x000fe20000400000 */
[----:B------:R-:W-:Y:S01]  /*1340*/  FMUL R67, R67, R18 ;  /* 0x0000001243437220 */ /* 0x000fe20000400000 */
[----:B------:R-:W-:Y:S01]  /*1350*/  FMUL R50, R50, R19 ;  /* 0x0000001332327220 */ /* 0x000fe20000400000 */
[----:B------:R-:W-:Y:S01]  /*1360*/  FMUL R7, R7, R16 ;  /* 0x0000001007077220 */ /* 0x000fe20000400000 */
[----:B------:R-:W-:Y:S01]  /*1370*/  BAR.SYNC.DEFER_BLOCKING 0x0 ;  /* 0x0000000000007b1d */ /* 0x000fe20000010000 */
[----:B------:R-:W-:Y:S01]  /*1380*/  FMUL R10, R10, R17 ;  /* 0x000000110a0a7220 */ /* 0x000fe20000400000 */
[----:B------:R-:W-:Y:S01]  /*1390*/  FMUL R38, R8, R67 ;  /* 0x0000004308267220 */ /* 0x000fe20000400000 */
[----:B------:R-:W-:Y:S01]  /*13a0*/  FMUL R3, R3, R50 ;  /* 0x0000003203037220 */ /* 0x000fe20000400000 */
[----:B--2---:R-:W-:Y:S01]  /*13b0*/  FADD R57, R66, R57 ;  /* 0x0000003942397221 */ /* 0x004fe20000000000 */
[----:B------:R-:W-:-:S02]  /*13c0*/  IMAD.MOV.U32 R62, RZ, RZ, 0x3c000000 ;  /* 0x3c000000ff3e7424 */ /* 0x000fc400078e00ff */
[----:B------:R-:W-:Y:S02]  /*13d0*/  IMAD.SHL.U32 R18, R26, 0x2, RZ ;  /* 0x000000021a127824 */ /* 0x000fe400078e00ff */
[----:B------:R-:W-:Y:S02]  /*13e0*/  IMAD.SHL.U32 R16, R25, 0x2, RZ ;  /* 0x0000000219107824 */ /* 0x000fe400078e00ff */
[----:B------:R-:W-:Y:S01]  /*13f0*/  FFMA R62, R57, R62, 9.9999999747524270788e-07 ;  /* 0x358637bd393e7423 */ /* 0x000fe2000000003e */
[----:B------:R0:W-:Y:S04]  /*1400*/  STS [R56], R7 ;  /* 0x0000000738007388 */ /* 0x0001e80000000800 */
[----:B------:R-:W-:Y:S04]  /*1410*/  STS [R56+0x14], R10 ;  /* 0x0000140a38007388 */ /* 0x000fe80000000800 */
[----:B------:R-:W-:Y:S04]  /*1420*/  STS [R56+0x28], R38 ;  /* 0x0000282638007388 */ /* 0x000fe80000000800 */
[----:B------:R2:W-:Y:S01]  /*1430*/  STS [R56+0x3c], R3 ;  /* 0x00003c0338007388 */ /* 0x0005e20000000800 */
[----:B-1----:R-:W-:Y:S01]  /*1440*/  SHF.R.U32.HI R55, RZ, 0x2, R55 ;  /* 0x00000002ff377819 */ /* 0x002fe20000011637 */
[----:B------:R-:W-:Y:S01]  /*1450*/  IMAD R57, R2, 0x5, R5 ;  /* 0x0000000502397824 */ /* 0x000fe200078e0205 */
[----:B------:R-:W-:-:S02]  /*1460*/  IADD3 R18, P4, R18, UR8, RZ ;  /* 0x0000000812127c10 */ /* 0x000fc4000ff9e0ff */
[----:B------:R-:W-:Y:S02]  /*1470*/  IADD3 R16, P5, R16, UR14, RZ ;  /* 0x0000000e10107c10 */ /* 0x000fe4000ffbe0ff */
[----:B------:R-:W-:Y:S02]  /*1480*/  LOP3.LUT R55, R55, 0x1e, RZ, 0xc0, !PT ;  /* 0x0000001e37377812 */ /* 0x000fe400078ec0ff */
[----:B------:R-:W-:Y:S02]  /*1490*/  PRMT R8, RZ, 0x7610, R8 ;  /* 0x00007610ff087816 */ /* 0x000fe40000000008 */
[----:B------:R-:W-:Y:S02]  /*14a0*/  PRMT R65, RZ, 0x7610, R65 ;  /* 0x00007610ff417816 */ /* 0x000fe40000000041 */
[----:B------:R-:W-:Y:S02]  /*14b0*/  PRMT R67, RZ, 0x7610, R67 ;  /* 0x00007610ff437816 */ /* 0x000fe40000000043 */
[----:B------:R-:W-:-:S02]  /*14c0*/  PRMT R50, RZ, 0x7610, R50 ;  /* 0x00007610ff327816 */ /* 0x000fc40000000032 */
[----:B------:R-:W-:Y:S02]  /*14d0*/  PRMT R66, RZ, 0x7610, R66 ;  /* 0x00007610ff427816 */ /* 0x000fe40000000042 */
[----:B------:R-:W-:Y:S02]  /*14e0*/  PRMT R64, RZ, 0x7610, R64 ;  /* 0x00007610ff407816 */ /* 0x000fe40000000040 */
[----:B------:R-:W-:Y:S02]  /*14f0*/  PRMT R47, RZ, 0x7610, R47 ;  /* 0x00007610ff2f7816 */ /* 0x000fe4000000002f */
[----:B------:R-:W-:Y:S02]  /*1500*/  PRMT R61, RZ, 0x7610, R61 ;  /* 0x00007610ff3d7816 */ /* 0x000fe4000000003d */
[----:B------:R-:W-:Y:S01]  /*1510*/  IADD3.X R19, R29, UR9, RZ, P4, !PT ;  /* 0x000000091d137c10 */ /* 0x000fe2000a7fe4ff */
[----:B------:R-:W-:Y:S01]  /*1520*/  BAR.SYNC.DEFER_BLOCKING 0x0 ;  /* 0x0000000000007b1d */ /* 0x000fe20000010000 */
[----:B------:R-:W-:-:S02]  /*1530*/  IADD3.X R17, R28, UR15, RZ, P5, !PT ;  /* 0x0000000f1c117c10 */ /* 0x000fc4000affe4ff */
[----:B0-----:R-:W-:Y:S01]  /*1540*/  LEA R7, R57, UR4, 0x2 ;  /* 0x0000000439077c11 */ /* 0x001fe2000f8e10ff */
[----:B------:R-:W-:Y:S02]  /*1550*/  IMAD.WIDE.U32 R30, R55, 0x2, R30 ;  /* 0x00000002371e7825 */ /* 0x000fe400078e001e */
[----:B------:R-:W0:Y:S02]  /*1560*/  MUFU.RSQ R62, R62 ;  /* 0x0000003e003e7308 */ /* 0x000e240000001400 */
[----:B------:R-:W-:Y:S04]  /*1570*/  LDS R69, [R7] ;  /* 0x0000000007457984 */ /* 0x000fe80000000800 */
[----:B------:R-:W1:Y:S04]  /*1580*/  LDS R56, [R7+0x280] ;  /* 0x0002800007387984 */ /* 0x000e680000000800 */
[----:B------:R-:W3:Y:S04]  /*1590*/  LDS R55, [R7+0x500] ;  /* 0x0005000007377984 */ /* 0x000ee80000000800 */
[----:B------:R4:W-:Y:S04]  /*15a0*/  LDS R38, [R7+0x780] ;  /* 0x0007800007267984 */ /* 0x0009e80000000800 */
[----:B------:R-:W5:Y:S04]  /*15b0*/  @P3 LDG.E.EL.U16 R8, desc[UR6][R18.64+0x2] ;  /* 0x0000020612083981 */ /* 0x000f68000c2e1500 */
[----:B------:R-:W5:Y:S04]  /*15c0*/  @P3 LDG.E.EL.U16 R65, desc[UR6][R16.64+0x2] ;  /* 0x0000020610413981 */ /* 0x000f68000c2e1500 */
[----:B------:R-:W5:Y:S04]  /*15d0*/  @P3 LDG.E.EL.U16 R67, desc[UR6][R18.64+0x42] ;  /* 0x0000420612433981 */ /* 0x000f68000c2e1500 */
[----:B------:R-:W5:Y:S04]  /*15e0*/  @P3 LDG.E.EL.U16 R50, desc[UR6][R16.64+0x42] ;  /* 0x0000420610323981 */ /* 0x000f68000c2e1500 */
[----:B------:R-:W5:Y:S04]  /*15f0*/  @P3 LDG.E.EL.U16 R66, desc[UR6][R18.64+0x82] ;  /* 0x0000820612423981 */ /* 0x000f68000c2e1500 */
[----:B------:R-:W5:Y:S04]  /*1600*/  @P3 LDG.E.EL.U16 R64, desc[UR6][R16.64+0x82] ;  /* 0x0000820610403981 */ /* 0x000f68000c2e1500 */
[----:B------:R-:W5:Y:S04]  /*1610*/  @P3 LDG.E.EL.U16 R47, desc[UR6][R18.64+0xc2] ;  /* 0x0000c206122f3981 */ /* 0x000f68000c2e1500 */
[----:B------:R-:W5:Y:S01]  /*1620*/  @P3 LDG.E.EL.U16 R61, desc[UR6][R16.64+0xc2] ;  /* 0x0000c206103d3981 */ /* 0x000f62000c2e1500 */
[----:B--2---:R-:W-:Y:S01]  /*1630*/  LEA R3, R9, UR4, 0x2 ;  /* 0x0000000409037c11 */ /* 0x004fe2000f8e10ff */
[----:B------:R-:W-:Y:S01]  /*1640*/  BAR.SYNC.DEFER_BLOCKING 0x0 ;  /* 0x0000000000007b1d */ /* 0x000fe20000010000 */
[----:B------:R-:W-:Y:S01]  /*1650*/  HFMA2.MMA R29, -RZ, RZ, 0, 1.1920928955078125e-07 ;  /* 0x00000002ff1d7435 */ /* 0x000fe200000001ff */
[----:B------:R-:W-:-:S02]  /*1660*/  SEL R11, R11, RZ, P3 ;  /* 0x000000ff0b0b7207 */ /* 0x000fc40001800000 */
[----:B------:R-:W-:Y:S02]  /*1670*/  SEL R12, R12, RZ, P3 ;  /* 0x000000ff0c0c7207 */ /* 0x000fe40001800000 */
[----:B0-----:R0:W-:Y:S05]  /*1680*/  STS [R3], R62 ;  /* 0x0000003e03007388 */ /* 0x0011ea0000000800 */
[----:B------:R-:W-:Y:S01]  /*1690*/  IMAD.WIDE R28, R26, R29, UR10 ;  /* 0x0000000a1a1c7e25 */ /* 0x000fe2000f8e021d */
[----:B------:R-:W-:Y:S01]  /*16a0*/  PRMT R26, RZ, 0x7610, R26 ;  /* 0x00007610ff1a7816 */ /* 0x000fe2000000001a */
[----:B------:R-:W-:Y:S02]  /*16b0*/  BAR.SYNC.DEFER_BLOCKING 0x0 ;  /* 0x0000000000007b1d */ /* 0x000fe40000010000 */
[----:B------:R-:W-:-:S02]  /*16c0*/  IMAD.U32 R11, R11, 0x10000, RZ ;  /* 0x000100000b0b7824 */ /* 0x000fc400078e00ff */
[----:B------:R-:W-:Y:S01]  /*16d0*/  IMAD.U32 R12, R12, 0x10000, RZ ;  /* 0x000100000c0c7824 */ /* 0x000fe200078e00ff */
[----:B------:R-:W-:Y:S01]  /*16e0*/  PRMT R68, RZ, 0x7610, R68 ;  /* 0x00007610ff447816 */ /* 0x000fe20000000044 */
[----:B------:R-:W-:Y:S01]  /*16f0*/  IMAD.MOV.U32 R10, RZ, RZ, 0x2 ;  /* 0x00000002ff0a7424 */ /* 0x000fe200078e00ff */
[----:B------:R-:W-:Y:S02]  /*1700*/  SEL R21, R21, RZ, P3 ;  /* 0x000000ff15157207 */ /* 0x000fe40001800000 */
[----:B------:R-:W-:Y:S01]  /*1710*/  SEL R27, R27, RZ, P3 ;  /* 0x000000ff1b1b7207 */ /* 0x000fe20001800000 */
[----:B------:R2:W5:Y:S04]  /*1720*/  @P0 LDG.E.EL.U16 R26, desc[UR6][R28.64] ;  /* 0x000000061c1a0981 */ /* 0x000568000c2e1500 */
[----:B------:R-:W5:Y:S01]  /*1730*/  @P0 LDG.E.EL.U16 R68, desc[UR6][R18.64+0x40] ;  /* 0x0000400612440981 */ /* 0x000f62000c2e1500 */
[----:B--2---:R-:W-:Y:S01]  /*1740*/  FADD R29, R11, R12 ;  /* 0x0000000c0b1d7221 */ /* 0x004fe20000000000 */
[----:B------:R-:W-:-:S02]  /*1750*/  PRMT R28, RZ, 0x7610, R28 ;  /* 0x00007610ff1c7816 */ /* 0x000fc4000000001c */
[----:B------:R-:W-:Y:S01]  /*1760*/  PRMT R12, RZ, 0x7610, R12 ;  /* 0x00007610ff0c7816 */ /* 0x000fe2000000000c */
[----:B------:R-:W-:Y:S01]  /*1770*/  IMAD.WIDE R10, R25, R10, UR12 ;  /* 0x0000000c190a7e25 */ /* 0x000fe2000f8e020a */
[----:B------:R-:W-:Y:S02]  /*1780*/  PRMT R25, RZ, 0x7610, R25 ;  /* 0x00007610ff197816 */ /* 0x000fe40000000019 */
[----:B------:R-:W2:Y:S04]  /*1790*/  @P0 LDG.E.EL.U16 R28, desc[UR6][R18.64+0x80] ;  /* 0x00008006121c0981 */ /* 0x000ea8000c2e1500 */
[----:B------:R1:W2:Y:S01]  /*17a0*/  @P0 LDG.E.EL.U16 R12, desc[UR6][R18.64+0xc0] ;  /* 0x0000c006120c0981 */ /* 0x0002a2000c2e1500 */
[----:B----4-:R-:W-:Y:S02]  /*17b0*/  SEL R7, R24, RZ, P3 ;  /* 0x000000ff18077207 */ /* 0x010fe40001800000 */
[----:B0-----:R-:W-:Y:S01]  /*17c0*/  SEL R3, R22, RZ, P3 ;  /* 0x000000ff16037207 */ /* 0x001fe20001800000 */
[----:B------:R0:W4:Y:S01]  /*17d0*/  @P0 LDG.E.EL.U16 R25, desc[UR6][R10.64] ;  /* 0x000000060a190981 */ /* 0x000122000c2e1500 */
[----:B-1----:R-:W-:Y:S01]  /*17e0*/  SEL R19, R60, RZ, P0 ;  /* 0x000000ff3c137207 */ /* 0x002fe20000000000 */
[----:B------:R-:W-:Y:S01]  /*17f0*/  IMAD.U32 R60, R21, 0x10000, RZ ;  /* 0x00010000153c7824 */ /* 0x000fe200078e00ff */
[----:B------:R-:W-:Y:S01]  /*1800*/  PRMT R21, RZ, 0x7610, R21 ;  /* 0x00007610ff157816 */ /* 0x000fe20000000015 */
[----:B------:R-:W-:Y:S01]  /*1810*/  IMAD.U32 R18, R27, 0x10000, RZ ;  /* 0x000100001b127824 */ /* 0x000fe200078e00ff */
[----:B------:R-:W-:-:S02]  /*1820*/  PRMT R27, RZ, 0x7610, R27 ;  /* 0x00007610ff1b7816 */ /* 0x000fc4000000001b */
[----:B------:R-:W-:Y:S02]  /*1830*/  PRMT R24, RZ, 0x7610, R24 ;  /* 0x00007610ff187816 */ /* 0x000fe40000000018 */
[----:B------:R-:W2:Y:S01]  /*1840*/  @P3 LDG.E.EL.U16 R21, desc[UR6][R30.64+0x2] ;  /* 0x000002061e153981 */ /* 0x000ea2000c2e1500 */
[----:B0-----:R-:W-:Y:S01]  /*1850*/  PRMT R10, RZ, 0x7610, R10 ;  /* 0x00007610ff0a7816 */ /* 0x001fe2000000000a */
[----:B------:R-:W-:Y:S02]  /*1860*/  IMAD.U32 R3, R3, 0x10000, RZ ;  /* 0x0001000003037824 */ /* 0x000fe400078e00ff */
[----:B------:R-:W2:Y:S01]  /*1870*/  @P3 LDG.E.EL.U16 R27, desc[UR6][R30.64+0x42] ;  /* 0x000042061e1b3981 */ /* 0x000ea2000c2e1500 */
[----:B------:R-:W-:Y:S01]  /*1880*/  PRMT R11, RZ, 0x7610, R11 ;  /* 0x00007610ff0b7816 */ /* 0x000fe2000000000b */
[--C-:B------:R-:W-:Y:S02]  /*1890*/  FADD R3, R3, R18.reuse ;  /* 0x0000001203037221 */ /* 0x100fe40000000000 */
[----:B------:R-:W2:Y:S01]  /*18a0*/  @P3 LDG.E.EL.U16 R24, desc[UR6][R30.64+0x82] ;  /* 0x000082061e183981 */ /* 0x000ea2000c2e1500 */
[----:B------:R-:W-:-:S03]  /*18b0*/  PRMT R18, RZ, 0x7610, R18 ;  /* 0x00007610ff127816 */ /* 0x000fc60000000012 */
[----:B------:R-:W2:Y:S04]  /*18c0*/  @P3 LDG.E.EL.U16 R10, desc[UR6][R30.64+0xc2] ;  /* 0x0000c2061e0a3981 */ /* 0x000ea8000c2e1500 */
[----:B------:R-:W2:Y:S04]  /*18d0*/  @P0 LDG.E.EL.U16 R11, desc[UR6][R16.64+0x40] ;  /* 0x00004006100b0981 */ /* 0x000ea8000c2e1500 */
[----:B------:R-:W2:Y:S01]  /*18e0*/  @P0 LDG.E.EL.U16 R18, desc[UR6][R16.64+0x80] ;  /* 0x0000800610120981 */ /* 0x000ea2000c2e1500 */
[----:B------:R-:W-:Y:S02]  /*18f0*/  SEL R35, R35, RZ, P0 ;  /* 0x000000ff23237207 */ /* 0x000fe40000000000 */
[----:B------:R-:W-:-:S03]  /*1900*/  SHF.L.U32 R19, R19, 0x10, RZ ;  /* 0x0000001013137819 */ /* 0x000fc600000006ff */
[----:B------:R-:W-:-:S04]  /*1910*/  IMAD.U32 R22, R35, 0x10000, RZ ;  /* 0x0001000023167824 */ /* 0x000fc800078e00ff */
[----:B------:R-:W-:Y:S01]  /*1920*/  FADD R22, R19, R22 ;  /* 0x0000001613167221 */ /* 0x000fe20000000000 */
[----:B------:R-:W-:-:S06]  /*1930*/  PRMT R19, RZ, 0x7610, R19 ;  /* 0x00007610ff137816 */ /* 0x000fcc0000000013 */
[----:B------:R0:W2:Y:S01]  /*1940*/  @P0 LDG.E.EL.U16 R19, desc[UR6][R16.64+0xc0] ;  /* 0x0000c00610130981 */ /* 0x0000a2000c2e1500 */
[----:B------:R-:W-:Y:S02]  /*1950*/  SHF.L.U32 R7, R7, 0x10, RZ ;  /* 0x0000001007077819 */ /* 0x000fe400000006ff */
[----:B------:R-:W-:-:S03]  /*1960*/  SEL R41, R41, RZ, P3 ;  /* 0x000000ff29297207 */ /* 0x000fc60001800000 */
[----:B------:R-:W-:Y:S02]  /*1970*/  FADD R60, R7, R60 ;  /* 0x0000003c073c7221 */ /* 0x000fe40000000000 */
[----:B------:R-:W-:Y:S02]  /*1980*/  IMAD.U32 R35, R41, 0x10000, RZ ;  /* 0x0001000029237824 */ /* 0x000fe400078e00ff */
[----:B------:R-:W-:Y:S02]  /*1990*/  FMUL R7, R49, R60 ;  /* 0x0000003c31077220 */ /* 0x000fe40000400000 */
[----:B------:R-:W-:Y:S01]  /*19a0*/  FADD R35, RZ, R35 ;  /* 0x00000023ff237221 */ /* 0x000fe20000000000 */
[----:B0-----:R-:W-:Y:S02]  /*19b0*/  PRMT R16, RZ, 0x7610, R16 ;  /* 0x00007610ff107816 */ /* 0x001fe40000000010 */
[----:B------:R-:W-:Y:S01]  /*19c0*/  PRMT R17, RZ, 0x7610, R17 ;  /* 0x00007610ff117816 */ /* 0x000fe20000000011 */
[----:B------:R-:W-:Y:S01]  /*19d0*/  FFMA R7, -R7, R35, RZ ;  /* 0x0000002307077223 */ /* 0x000fe200000001ff */
[----:B------:R-:W-:-:S02]  /*19e0*/  PRMT R35, RZ, 0x7610, R35 ;  /* 0x00007610ff237816 */ /* 0x000fc40000000023 */
[----:B------:R-:W-:Y:S01]  /*19f0*/  PRMT R41, RZ, 0x7610, R41 ;  /* 0x00007610ff297816 */ /* 0x000fe20000000029 */
[----:B------:R-:W2:Y:S04]  /*1a00*/  @P0 LDG.E.EL.U16 R16, desc[UR6][R30.64] ;  /* 0x000000061e100981 */ /* 0x000ea8000c2e1500 */
[----:B------:R-:W2:Y:S04]  /*1a10*/  @P0 LDG.E.EL.U16 R17, desc[UR6][R30.64+0x40] ;  /* 0x000040061e110981 */ /* 0x000ea8000c2e1500 */
[----:B------:R-:W2:Y:S04]  /*1a20*/  @P0 LDG.E.EL.U16 R35, desc[UR6][R30.64+0x80] ;  /* 0x000080061e230981 */ /* 0x000ea8000c2e1500 */
[----:B------:R0:W2:Y:S01]  /*1a30*/  @P0 LDG.E.EL.U16 R41, desc[UR6][R30.64+0xc0] ;  /* 0x0000c0061e290981 */ /* 0x0000a2000c2e1500 */
[----:B------:R-:W-:Y:S01]  /*1a40*/  SEL R43, R43, RZ, P3 ;  /* 0x000000ff2b2b7207 */ /* 0x000fe20001800000 */
[----:B------:R-:W-:Y:S01]  /*1a50*/  FMUL R3, R49, R3 ;  /* 0x0000000331037220 */ /* 0x000fe20000400000 */
[----:B------:R-:W-:-:S03]  /*1a60*/  SEL R59, R59, RZ, P0 ;  /* 0x000000ff3b3b7207 */ /* 0x000fc60000000000 */
[----:B------:R-:W-:Y:S01]  /*1a70*/  IMAD.U32 R43, R43, 0x10000, RZ ;  /* 0x000100002b2b7824 */ /* 0x000fe200078e00ff */
[----:B------:R-:W-:-:S03]  /*1a80*/  SEL R34, R34, RZ, P0 ;  /* 0x000000ff22227207 */ /* 0x000fc60000000000 */
[----:B------:R-:W-:Y:S01]  /*1a90*/  FADD R60, RZ, R43 ;  /* 0x0000002bff3c7221 */ /* 0x000fe20000000000 */
[----:B------:R-:W-:Y:S01]  /*1aa0*/  SHF.L.U32 R59, R59, 0x10, RZ ;  /* 0x000000103b3b7819 */ /* 0x000fe200000006ff */
[----:B------:R-:W-:Y:S01]  /*1ab0*/  IMAD.U32 R34, R34, 0x10000, RZ ;  /* 0x0001000022227824 */ /* 0x000fe200078e00ff */
[----:B------:R-:W-:Y:S01]  /*1ac0*/  SEL R58, R58, RZ, P0 ;  /* 0x000000ff3a3a7207 */ /* 0x000fe20000000000 */
[----:B------:R-:W-:Y:S01]  /*1ad0*/  FFMA R43, -R3, R60, RZ ;  /* 0x0000003c032b7223 */ /* 0x000fe200000001ff */
[----:B------:R-:W-:Y:S02]  /*1ae0*/  SEL R63, R63, RZ, P0 ;  /* 0x000000ff3f3f7207 */ /* 0x000fe40000000000 */
[----:B------:R-:W-:Y:S01]  /*1af0*/  SEL R3, R32, RZ, !P1 ;  /* 0x000000ff20037207 */ /* 0x000fe20004800000 */
[----:B------:R-:W-:Y:S01]  /*1b00*/  FADD R34, R59, R34 ;  /* 0x000000223b227221 */ /* 0x000fe20000000000 */
[----:B------:R-:W-:Y:S02]  /*1b10*/  IMAD.U32 R58, R58, 0x10000, RZ ;  /* 0x000100003a3a7824 */ /* 0x000fe400078e00ff */
[----:B------:R-:W-:Y:S01]  /*1b20*/  SHF.L.U32 R59, R3, 0x10, RZ ;  /* 0x00000010033b7819 */ /* 0x000fe200000006ff */
[----:B------:R-:W-:Y:S01]  /*1b30*/  IMAD.U32 R63, R63, 0x10000, RZ ;  /* 0x000100003f3f7824 */ /* 0x000fe200078e00ff */
[----:B------:R-:W-:Y:S01]  /*1b40*/  PRMT R3, R3, 0x7632, R3 ;  /* 0x0000763203037816 */ /* 0x000fe20000000003 */
[----:B------:R-:W-:-:S02]  /*1b50*/  IMAD R60, R4, 0x14, RZ ;  /* 0x00000014043c7824 */ /* 0x000fc400078e02ff */
[----:B------:R-:W-:Y:S02]  /*1b60*/  FADD R58, R58, R63 ;  /* 0x0000003f3a3a7221 */ /* 0x000fe40000000000 */
[----:B------:R-:W-:Y:S01]  /*1b70*/  IMAD.U32 R63, R3, 0x10000, RZ ;  /* 0x00010000033f7824 */ /* 0x000fe200078e00ff */
[----:B------:R-:W-:Y:S02]  /*1b80*/  SEL R3, R33, RZ, !P1 ;  /* 0x000000ff21037207 */ /* 0x000fe40004800000 */
[----:B------:R-:W-:Y:S01]  /*1b90*/  LOP3.LUT R32, R60, R9, RZ, 0xfc, !PT ;  /* 0x000000093c207212 */ /* 0x000fe200078efcff */
[----:B------:R-:W-:Y:S02]  /*1ba0*/  IMAD R9, R9, 0x21, R4 ;  /* 0x0000002109097824 */ /* 0x000fe400078e0204 */
[C---:B------:R-:W-:Y:S01]  /*1bb0*/  IMAD.U32 R4, R3.reuse, 0x10000, RZ ;  /* 0x0001000003047824 */ /* 0x040fe200078e00ff */
[----:B------:R-:W-:Y:S01]  /*1bc0*/  PRMT R3, R3, 0x7632, R3 ;  /* 0x0000763203037816 */ /* 0x000fe20000000003 */
[C---:B------:R-:W-:Y:S01]  /*1bd0*/  FMUL R34, R49.reuse, R34 ;  /* 0x0000002231227220 */ /* 0x040fe20000400000 */
[----:B------:R-:W-:-:S02]  /*1be0*/  FMUL R58, R49, R58 ;  /* 0x0000003a313a7220 */ /* 0x000fc40000400000 */
[----:B0-----:R-:W-:Y:S01]  /*1bf0*/  SHF.L.U32 R31, R3, 0x10, RZ ;  /* 0x00000010031f7819 */ /* 0x001fe200000006ff */
[C---:B------:R-:W-:Y:S01]  /*1c00*/  FMUL R3, R49.reuse, R29 ;  /* 0x0000001d31037220 */ /* 0x040fe20000400000 */
[----:B------:R-:W-:Y:S01]  /*1c10*/  FMUL R49, R49, R22 ;  /* 0x0000001631317220 */ /* 0x000fe20000400000 */
[----:B------:R-:W-:Y:S02]  /*1c20*/  SEL R42, R42, RZ, P3 ;  /* 0x000000ff2a2a7207 */ /* 0x000fe40001800000 */
[----:B------:R-:W-:Y:S01]  /*1c30*/  LEA R22, R5, UR4, 0x2 ;  /* 0x0000000405167c11 */ /* 0x000fe2000f8e10ff */
[----:B------:R-:W-:Y:S02]  /*1c40*/  FADD R37, R37, R4 ;  /* 0x0000000425257221 */ /* 0x000fe40000000000 */
[----:B------:R-:W-:-:S03]  /*1c50*/  IMAD.U32 R4, R42, 0x10000, RZ ;  /* 0x000100002a047824 */ /* 0x000fc600078e00ff */
[----:B------:R-:W0:Y:S01]  /*1c60*/  LDS R22, [R22] ;  /* 0x0000000016167984 */ /* 0x000e220000000800 */
[----:B------:R-:W-:Y:S01]  /*1c70*/  FADD R4, RZ, R4 ;  /* 0x00000004ff047221 */ /* 0x000fe20000000000 */
[----:B------:R-:W-:-:S03]  /*1c80*/  SEL R46, R46, RZ, P0 ;  /* 0x000000ff2e2e7207 */ /* 0x000fc60000000000 */
[----:B------:R-:W-:Y:S02]  /*1c90*/  FFMA R3, -R3, R4, RZ ;  /* 0x0000000403037223 */ /* 0x000fe400000001ff */
[----:B------:R-:W-:-:S04]  /*1ca0*/  IMAD.U32 R4, R46, 0x10000, RZ ;  /* 0x000100002e047824 */ /* 0x000fc800078e00ff */
[----:B------:R-:W-:Y:S01]  /*1cb0*/  FADD R4, RZ, R4 ;  /* 0x00000004ff047221 */ /* 0x000fe20000000000 */
[----:B------:R-:W-:Y:S01]  /*1cc0*/  SEL R45, R45, RZ, P0 ;  /* 0x000000ff2d2d7207 */ /* 0x000fe20000000000 */
[----:B------:R-:W-:Y:S01]  /*1cd0*/  FADD R59, R36, R59 ;  /* 0x0000003b243b7221 */ /* 0x000fe20000000000 */
[----:B------:R-:W-:Y:S01]  /*1ce0*/  FADD R33, R44, R63 ;  /* 0x0000003f2c217221 */ /* 0x000fe20000000000 */
[----:B------:R-:W-:Y:S01]  /*1cf0*/  @P2 FMUL R3, R49, R4 ;  /* 0x0000000431032220 */ /* 0x000fe20000400000 */
[----:B------:R-:W-:Y:S01]  /*1d00*/  FADD R31, R40, R31 ;  /* 0x0000001f281f7221 */ /* 0x000fe20000000000 */
[C---:B------:R-:W-:Y:S01]  /*1d10*/  FMUL R59, R62.reuse, R59 ;  /* 0x0000003b3e3b7220 */ /* 0x040fe20000400000 */
[----:B------:R-:W-:Y:S02]  /*1d20*/  IMAD.U32 R45, R45, 0x10000, RZ ;  /* 0x000100002d2d7824 */ /* 0x000fe400078e00ff */
[----:B------:R-:W-:Y:S01]  /*1d30*/  FFMA R56, R53, R3, R56 ;  /* 0x0000000335387223 */ /* 0x000fe20000000038 */
[C---:B------:R-:W-:Y:S01]  /*1d40*/  FMUL R29, R62.reuse, R33 ;  /* 0x000000213e1d7220 */ /* 0x040fe20000400000 */
[C---:B------:R-:W-:Y:S01]  /*1d50*/  FMUL R30, R62.reuse, R37 ;  /* 0x000000253e1e7220 */ /* 0x040fe20000400000 */
[----:B------:R-:W-:Y:S01]  /*1d60*/  FMUL R62, R62, R31 ;  /* 0x0000001f3e3e7220 */ /* 0x000fe20000400000 */
[----:B------:R-:W-:Y:S01]  /*1d70*/  LEA R32, R32, UR4, 0x2 ;  /* 0x0000000420207c11 */ /* 0x000fe2000f8e10ff */
[----:B------:R-:W-:Y:S01]  /*1d80*/  BAR.SYNC.DEFER_BLOCKING 0x0 ;  /* 0x0000000000007b1d */ /* 0x000fe20000010000 */
[----:B------:R-:W-:Y:S01]  /*1d90*/  SEL R48, R48, RZ, P0 ;  /* 0x000000ff30307207 */ /* 0x000fe20000000000 */
[----:B------:R-:W-:-:S04]  /*1da0*/  FADD R37, RZ, R45 ;  /* 0x0000002dff257221 */ /* 0x000fc80000000000 */
[----:B------:R-:W-:Y:S02]  /*1db0*/  IMAD.U32 R48, R48, 0x10000, RZ ;  /* 0x0001000030307824 */ /* 0x000fe400078e00ff */
[----:B------:R-:W-:Y:S02]  /*1dc0*/  @P2 FMUL R7, R58, R37 ;  /* 0x000000253a072220 */ /* 0x000fe40000400000 */
[----:B------:R-:W-:Y:S02]  /*1dd0*/  FADD R33, RZ, R48 ;  /* 0x00000030ff217221 */ /* 0x000fe40000000000 */
[----:B---3--:R-:W-:Y:S02]  /*1de0*/  FFMA R55, R52, R7, R55 ;  /* 0x0000000734377223 */ /* 0x008fe40000000037 */
[----:B------:R-:W-:Y:S01]  /*1df0*/  @P2 FMUL R43, R34, R33 ;  /* 0x00000021222b2220 */ /* 0x000fe20000400000 */
[----:B------:R-:W-:Y:S04]  /*1e00*/  STS [R32], R59 ;  /* 0x0000003b20007388 */ /* 0x000fe80000000800 */
[----:B------:R-:W-:Y:S01]  /*1e10*/  STS [R32+0x14], R29 ;  /* 0x0000141d20007388 */ /* 0x000fe20000000800 */
[----:B-----5:R-:W-:-:S02]  /*1e20*/  SEL R8, R8, RZ, P3 ;  /* 0x000000ff08087207 */ /* 0x020fc40001800000 */
[----:B------:R-:W-:Y:S02]  /*1e30*/  SEL R3, R65, RZ, P3 ;  /* 0x000000ff41037207 */ /* 0x000fe40001800000 */
[----:B------:R-:W-:Y:S01]  /*1e40*/  SHF.L.U32 R8, R8, 0x10, RZ ;  /* 0x0000001008087819 */ /* 0x000fe200000006ff */
[----:B------:R1:W-:Y:S02]  /*1e50*/  STS [R32+0x28], R30 ;  /* 0x0000281e20007388 */ /* 0x0003e40000000800 */
[----:B------:R-:W-:Y:S02]  /*1e60*/  IMAD.U32 R3, R3, 0x10000, RZ ;  /* 0x0001000003037824 */ /* 0x000fe400078e00ff */
[----:B------:R3:W-:Y:S02]  /*1e70*/  STS [R32+0x3c], R62 ;  /* 0x00003c3e20007388 */ /* 0x0007e40000000800 */
[----:B------:R-:W-:Y:S01]  /*1e80*/  FADD R3, R8, R3 ;  /* 0x0000000308037221 */ /* 0x000fe20000000000 */
[----:B------:R-:W-:-:S02]  /*1e90*/  SEL R67, R67, RZ, P3 ;  /* 0x000000ff43437207 */ /* 0x000fc40001800000 */
[----:B------:R-:W-:Y:S02]  /*1ea0*/  SEL R4, R50, RZ, P3 ;  /* 0x000000ff32047207 */ /* 0x000fe40001800000 */
[----:B------:R-:W-:Y:S02]  /*1eb0*/  SEL R66, R66, RZ, P3 ;  /* 0x000000ff42427207 */ /* 0x000fe40001800000 */
[----:B------:R-:W-:Y:S02]  /*1ec0*/  SEL R7, R64, RZ, P3 ;  /* 0x000000ff40077207 */ /* 0x000fe40001800000 */
[----:B------:R-:W-:Y:S02]  /*1ed0*/  SEL R47, R47, RZ, P3 ;  /* 0x000000ff2f2f7207 */ /* 0x000fe40001800000 */
[----:B------:R-:W-:Y:S01]  /*1ee0*/  SEL R61, R61, RZ, P3 ;  /* 0x000000ff3d3d7207 */ /* 0x000fe20001800000 */
[----:B------:R-:W-:Y:S01]  /*1ef0*/  IMAD.U32 R31, R67, 0x10000, RZ ;  /* 0x00010000431f7824 */ /* 0x000fe200078e00ff */
[----:B------:R-:W-:-:S02]  /*1f00*/  SHF.L.U32 R4, R4, 0x10, RZ ;  /* 0x0000001004047819 */ /* 0x000fc400000006ff */
[----:B------:R-:W-:Y:S01]  /*1f10*/  SHF.L.U32 R34, R47, 0x10, RZ ;  /* 0x000000102f227819 */ /* 0x000fe200000006ff */
[----:B------:R-:W-:Y:S02]  /*1f20*/  IMAD.U32 R61, R61, 0x10000, RZ ;  /* 0x000100003d3d7824 */ /* 0x000fe400078e00ff */
[----:B0-----:R-:W-:Y:S01]  /*1f30*/  FMUL R3, R3, R22 ;  /* 0x0000001603037220 */ /* 0x001fe20000400000 */
[----:B------:R-:W-:Y:S02]  /*1f40*/  IMAD.U32 R66, R66, 0x10000, RZ ;  /* 0x0001000042427824 */ /* 0x000fe400078e00ff */
[----:B------:R-:W-:Y:S02]  /*1f50*/  IMAD.U32 R7, R7, 0x10000, RZ ;  /* 0x0001000007077824 */ /* 0x000fe400078e00ff */
[----:B------:R-:W-:Y:S01]  /*1f60*/  FADD R31, R31, R4 ;  /* 0x000000041f1f7221 */ /* 0x000fe20000000000 */
[----:B------:R-:W-:Y:S01]  /*1f70*/  FADD R61, R34, R61 ;  /* 0x0000003d223d7221 */ /* 0x000fe20000000000 */
[----:B------:R-:W-:-:S02]  /*1f80*/  FADD R7, R66, R7 ;  /* 0x0000000742077221 */ /* 0x000fc40000000000 */
[-C--:B------:R-:W-:Y:S01]  /*1f90*/  FMUL R4, R31, R22.reuse ;  /* 0x000000161f047220 */ /* 0x080fe20000400000 */
[----:B------:R-:W-:Y:S01]  /*1fa0*/  SHF.L.U32 R23, R23, 0x10, RZ ;  /* 0x0000001017177819 */ /* 0x000fe200000006ff */
[----:B------:R-:W-:Y:S01]  /*1fb0*/  FMUL R7, R7, R22 ;  /* 0x0000001607077220 */ /* 0x000fe20000400000 */
[----:B------:R-:W-:Y:S02]  /*1fc0*/  LEA R57, R57, UR4, 0x2 ;  /* 0x0000000439397c11 */ /* 0x000fe4000f8e10ff */
[----:B----4-:R-:W-:Y:S02]  /*1fd0*/  SEL R25, R25, RZ, P0 ;  /* 0x000000ff19197207 */ /* 0x010fe40000000000 */
[----:B--2---:R-:W-:Y:S02]  /*1fe0*/  SEL R8, R21, RZ, P3 ;  /* 0x000000ff15087207 */ /* 0x004fe40001800000 */
[----:B------:R-:W-:-:S03]  /*1ff0*/  SEL R21, R27, RZ, P3 ;  /* 0x000000ff1b157207 */ /* 0x000fc60001800000 */
[----:B------:R-:W-:Y:S01]  /*2000*/  IMAD.U32 R8, R8, 0x10000, RZ ;  /* 0x0001000008087824 */ /* 0x000fe200078e00ff */
[----:B------:R-:W-:Y:S02]  /*2010*/  SEL R24, R24, RZ, P3 ;  /* 0x000000ff18187207 */ /* 0x000fe40001800000 */
[----:B------:R-:W-:Y:S02]  /*2020*/  SHF.L.U32 R21, R21, 0x10, RZ ;  /* 0x0000001015157819 */ /* 0x000fe400000006ff */
[----:B------:R-:W-:Y:S01]  /*2030*/  SEL R10, R10, RZ, P3 ;  /* 0x000000ff0a0a7207 */ /* 0x000fe20001800000 */
[----:B------:R-:W-:Y:S01]  /*2040*/  FADD R8, RZ, R8 ;  /* 0x00000008ff087221 */ /* 0x000fe20000000000 */
[----:B------:R-:W-:Y:S02]  /*2050*/  IMAD.U32 R24, R24, 0x10000, RZ ;  /* 0x0001000018187824 */ /* 0x000fe400078e00ff */
[----:B------:R-:W-:Y:S01]  /*2060*/  FADD R27, RZ, R21 ;  /* 0x00000015ff1b7221 */ /* 0x000fe20000000000 */
[----:B------:R-:W-:-:S02]  /*2070*/  IMAD.U32 R10, R10, 0x10000, RZ ;  /* 0x000100000a0a7824 */ /* 0x000fc400078e00ff */
[----:B------:R-:W-:Y:S01]  /*2080*/  FFMA R21, -R3, R8, RZ ;  /* 0x0000000803157223 */ /* 0x000fe200000001ff */
[----:B------:R-:W-:Y:S01]  /*2090*/  SEL R8, R11, RZ, P0 ;  /* 0x000000ff0b087207 */ /* 0x000fe20000000000 */
[----:B------:R-:W-:Y:S01]  /*20a0*/  FADD R24, RZ, R24 ;  /* 0x00000018ff187221 */ /* 0x000fe20000000000 */
[----:B------:R-:W-:Y:S01]  /*20b0*/  FMUL R3, R61, R22 ;  /* 0x000000163d037220 */ /* 0x000fe20000400000 */
[----:B------:R-:W-:Y:S01]  /*20c0*/  SEL R18, R18, RZ, P0 ;  /* 0x000000ff12127207 */ /* 0x000fe20000000000 */
[----:B------:R-:W-:Y:S01]  /*20d0*/  FADD R10, RZ, R10 ;  /* 0x0000000aff0a7221 */ /* 0x000fe20000000000 */
[----:B------:R-:W-:Y:S01]  /*20e0*/  SHF.L.U32 R11, R25, 0x10, RZ ;  /* 0x00000010190b7819 */ /* 0x000fe200000006ff */
[----:B------:R-:W-:Y:S01]  /*20f0*/  FFMA R4, -R4, R27, RZ ;  /* 0x0000001b04047223 */ /* 0x000fe200000001ff */
[----:B------:R-:W-:Y:S02]  /*2100*/  IMAD.U32 R25, R8, 0x10000, RZ ;  /* 0x0001000008197824 */ /* 0x000fe400078e00ff */
[----:B------:R-:W-:Y:S01]  /*2110*/  FFMA R10, -R3, R10, RZ ;  /* 0x0000000a030a7223 */ /* 0x000fe200000001ff */
[----:B------:R-:W-:Y:S01]  /*2120*/  FFMA R7, -R7, R24, RZ ;  /* 0x0000001807077223 */ /* 0x000fe200000001ff */
[----:B------:R-:W-:Y:S01]  /*2130*/  BAR.SYNC.DEFER_BLOCKING 0x0 ;  /* 0x0000000000007b1d */ /* 0x000fe20000010000 */
[----:B------:R-:W-:Y:S01]  /*2140*/  IMAD.U32 R27, R18, 0x10000, RZ ;  /* 0x00010000121b7824 */ /* 0x000fe200078e00ff */
[----:B------:R-:W-:Y:S01]  /*2150*/  LEA R8, R6, UR4, 0x3 ;  /* 0x0000000406087c11 */ /* 0x000fe2000f8e18ff */
[----:B------:R-:W-:-:S03]  /*2160*/  FADD R3, RZ, R23 ;  /* 0x00000017ff037221 */ /* 0x000fc60000000000 */
[----:B------:R-:W-:Y:S04]  /*2170*/  LDS R24, [R57] ;  /* 0x0000000039187984 */ /* 0x000fe80000000800 */
[----:B------:R-:W-:Y:S04]  /*2180*/  LDS R23, [R57+0x280] ;  /* 0x0002800039177984 */ /* 0x000fe80000000800 */
[----:B------:R-:W-:Y:S04]  /*2190*/  LDS R18, [R57+0x500] ;  /* 0x0005000039127984 */ /* 0x000fe80000000800 */
[----:B------:R-:W-:Y:S01]  /*21a0*/  LDS R6, [R57+0x780] ;  /* 0x0007800039067984 */ /* 0x000fe20000000800 */
[----:B------:R-:W-:Y:S01]  /*21b0*/  BAR.SYNC.DEFER_BLOCKING 0x0 ;  /* 0x0000000000007b1d */ /* 0x000fe20000010000 */
[----:B------:R-:W-:-:S02]  /*21c0*/  SEL R26, R26, RZ, P0 ;  /* 0x000000ff1a1a7207 */ /* 0x000fc40000000000 */
[----:B------:R-:W-:Y:S02]  /*21d0*/  SEL R28, R28, RZ, P0 ;  /* 0x000000ff1c1c7207 */ /* 0x000fe40000000000 */
[----:B------:R-:W-:Y:S01]  /*21e0*/  SHF.L.U32 R26, R26, 0x10, RZ ;  /* 0x000000101a1a7819 */ /* 0x000fe200000006ff */
[----:B------:R0:W-:Y:S02]  /*21f0*/  STS [R8], R3 ;  /* 0x0000000308007388 */ /* 0x0001e40000000800 */
[----:B------:R-:W-:Y:S02]  /*2200*/  IMAD.U32 R28, R28, 0x10000, RZ ;  /* 0x000100001c1c7824 */ /* 0x000fe400078e00ff */
[----:B------:R-:W-:Y:S01]  /*2210*/  FADD R11, R26, R11 ;  /* 0x0000000b1a0b7221 */ /* 0x000fe20000000000 */
[----:B------:R-:W-:Y:S01]  /*2220*/  LEA R26, R2, UR4, 0x3 ;  /* 0x00000004021a7c11 */ /* 0x000fe2000f8e18ff */
[----:B------:R-:W-:Y:S01]  /*2230*/  BAR.SYNC.DEFER_BLOCKING 0x0 ;  /* 0x0000000000007b1d */ /* 0x000fe20000010000 */
[----:B------:R-:W-:Y:S01]  /*2240*/  FADD R27, R28, R27 ;  /* 0x0000001b1c1b7221 */ /* 0x000fe20000000000 */
[----:B------:R-:W-:Y:S01]  /*2250*/  FFMA R39, R54, R39, R69 ;  /* 0x0000002736277223 */ /* 0x000fe20000000045 */
[----:B------:R-:W-:Y:S01]  /*2260*/  FFMA R38, R51, R43, R38 ;  /* 0x0000002b33267223 */ /* 0x000fe20000000026 */
[----:B------:R-:W-:-:S03]  /*2270*/  IMAD R5, R5, 0x84, R2 ;  /* 0x0000008405057824 */ /* 0x000fc600078e0202 */
[----:B------:R-:W-:Y:S01]  /*2280*/  F2FP.BF16.F32.PACK_AB R39, R56, R39 ;  /* 0x000000273827723e */ /* 0x000fe200000010ff */
[----:B------:R-:W2:Y:S04]  /*2290*/  LDS R29, [R26] ;  /* 0x000000001a1d7984 */ /* 0x000ea80000000800 */
[----:B------:R-:W4:Y:S04]  /*22a0*/  LDS R28, [R26+0x100] ;  /* 0x000100001a1c7984 */ /* 0x000f280000000800 */
[----:B------:R-:W5:Y:S04]  /*22b0*/  LDS R31, [R26+0x200] ;  /* 0x000200001a1f7984 */ /* 0x000f680000000800 */
[----:B------:R0:W2:Y:S01]  /*22c0*/  LDS R33, [R26+0x300] ;  /* 0x000300001a217984 */ /* 0x0000a20000000800 */
[----:B------:R-:W-:-:S02]  /*22d0*/  F2FP.BF16.F32.PACK_AB R38, R38, R55 ;  /* 0x000000372626723e */ /* 0x000fc400000010ff */
[----:B------:R-:W-:Y:S01]  /*22e0*/  LEA R5, R5, UR4, 0x1 ;  /* 0x0000000405057c11 */ /* 0x000fe2000f8e08ff */
[----:B------:R-:W-:Y:S01]  /*22f0*/  BAR.SYNC.DEFER_BLOCKING 0x0 ;  /* 0x0000000000007b1d */ /* 0x000fe20000010000 */
[----:B-1----:R-:W-:Y:S02]  /*2300*/  PRMT R30, R39, 0x7632, R30 ;  /* 0x00007632271e7816 */ /* 0x002fe4000000001e */
[----:B---3--:R-:W-:Y:S01]  /*2310*/  PRMT R32, R38, 0x7632, R32 ;  /* 0x0000763226207816 */ /* 0x008fe20000000020 */
[----:B------:R-:W-:Y:S01]  /*2320*/  IMAD.SHL.U32 R9, R9, 0x4, RZ ;  /* 0x0000000409097824 */ /* 0x000fe200078e00ff */
[----:B------:R-:W-:Y:S01]  /*2330*/  SEL R2, R12, RZ, P0 ;  /* 0x000000ff0c027207 */ /* 0x000fe20000000000 */
[----:B------:R-:W-:Y:S04]  /*2340*/  STS.U16 [R5], R39 ;  /* 0x0000002705007388 */ /* 0x000fe80000000400 */
[----:B------:R1:W-:Y:S04]  /*2350*/  STS.U16 [R5+0x40], R30 ;  /* 0x0000401e05007388 */ /* 0x0003e80000000400 */
[----:B------:R-:W-:Y:S04]  /*2360*/  STS.U16 [R5+0x80], R38 ;  /* 0x0000802605007388 */ /* 0x000fe80000000400 */
[----:B------:R-:W-:Y:S01]  /*2370*/  STS.U16 [R5+0xc0], R32 ;  /* 0x0000c02005007388 */ /* 0x000fe20000000400 */
[----:B------:R-:W-:Y:S01]  /*2380*/  LEA R12, R9, UR4, 0x1 ;  /* 0x00000004090c7c11 */ /* 0x000fe2000f8e08ff */
[----:B0-----:R-:W-:Y:S01]  /*2390*/  IMAD.U32 R8, R2, 0x10000, RZ ;  /* 0x0001000002087824 */ /* 0x001fe200078e00ff */
[----:B------:R-:W-:Y:S01]  /*23a0*/  BAR.SYNC.DEFER_BLOCKING 0x0 ;  /* 0x0000000000007b1d */ /* 0x000fe20000010000 */
[----:B------:R-:W-:-:S04]  /*23b0*/  SEL R19, R19, RZ, P0 ;  /* 0x000000ff13137207 */ /* 0x000fc80000000000 */
[----:B------:R-:W-:-:S05]  /*23c0*/  SHF.L.U32 R19, R19, 0x10, RZ ;  /* 0x0000001013137819 */ /* 0x000fca00000006ff */
[----:B------:R-:W-:Y:S02]  /*23d0*/  FADD R19, R8, R19 ;  /* 0x0000001308137221 */ /* 0x000fe40000000000 */
[----:B------:R-:W0:Y:S01]  /*23e0*/  LDC.64 R8, c[0x0][0x210] ;  /* 0x00008400ff087b82 */ /* 0x000e220000000a00 */
[----:B------:R-:W3:Y:S01]  /*23f0*/  LDS.64 R2, [R12] ;  /* 0x000000000c027984 */ /* 0x000ee20000000a00 */
[----:B------:R-:W-:Y:S02]  /*2400*/  SEL R68, R68, RZ, P0 ;  /* 0x000000ff44447207 */ /* 0x000fe40000000000 */
[----:B------:R-:W-:Y:S02]  /*2410*/  SEL R16, R16, RZ, P0 ;  /* 0x000000ff10107207 */ /* 0x000fe40000000000 */
[----:B------:R-:W-:Y:S01]  /*2420*/  SEL R17, R17, RZ, P0 ;  /* 0x000000ff11117207 */ /* 0x000fe20000000000 */
[----:B------:R-:W-:Y:S01]  /*2430*/  IMAD.U32 R68, R68, 0x10000, RZ ;  /* 0x0001000044447824 */ /* 0x000fe200078e00ff */
[----:B------:R-:W-:-:S02]  /*2440*/  SEL R26, R35, RZ, P0 ;  /* 0x000000ff231a7207 */ /* 0x000fc40000000000 */
[----:B------:R-:W-:Y:S01]  /*2450*/  SEL R41, R41, RZ, P0 ;  /* 0x000000ff29297207 */ /* 0x000fe20000000000 */
[----:B0-----:R-:W-:-:S04]  /*2460*/  IMAD.WIDE R8, R0, 0x2, R8 ;  /* 0x0000000200087825 */ /* 0x001fc800078e0208 */
[----:B------:R-:W-:Y:S01]  /*2470*/  FADD R25, R68, R25 ;  /* 0x0000001944197221 */ /* 0x000fe20000000000 */
[----:B------:R-:W-:Y:S01]  /*2480*/  SHF.L.U32 R26, R26, 0x10, RZ ;  /* 0x000000101a1a7819 */ /* 0x000fe200000006ff */
[----:B------:R-:W-:Y:S02]  /*2490*/  IMAD.U32 R16, R16, 0x10000, RZ ;  /* 0x0001000010107824 */ /* 0x000fe400078e00ff */
[----:B------:R-:W-:Y:S02]  /*24a0*/  IMAD.U32 R17, R17, 0x10000, RZ ;  /* 0x0001000011117824 */ /* 0x000fe400078e00ff */
[----:B------:R-:W-:Y:S02]  /*24b0*/  IMAD.U32 R41, R41, 0x10000, RZ ;  /* 0x0001000029297824 */ /* 0x000fe400078e00ff */
[C---:B------:R-:W-:Y:S01]  /*24c0*/  FMUL R11, R22.reuse, R11 ;  /* 0x0000000b160b7220 */ /* 0x040fe20000400000 */
[C---:B-1----:R-:W-:Y:S01]  /*24d0*/  FMUL R30, R22.reuse, R25 ;  /* 0x00000019161e7220 */ /* 0x042fe20000400000 */
[C---:B------:R-:W-:Y:S01]  /*24e0*/  FMUL R27, R22.reuse, R27 ;  /* 0x0000001b161b7220 */ /* 0x040fe20000400000 */
[----:B------:R-:W-:Y:S01]  /*24f0*/  FMUL R22, R22, R19 ;  /* 0x0000001316167220 */ /* 0x000fe20000400000 */
[----:B------:R-:W-:Y:S01]  /*2500*/  FADD R16, RZ, R16 ;  /* 0x00000010ff107221 */ /* 0x000fe20000000000 */
[----:B------:R-:W-:Y:S01]  /*2510*/  FADD R17, RZ, R17 ;  /* 0x00000011ff117221 */ /* 0x000fe20000000000 */
[----:B------:R-:W-:Y:S01]  /*2520*/  FADD R26, RZ, R26 ;  /* 0x0000001aff1a7221 */ /* 0x000fe20000000000 */
[----:B------:R-:W-:Y:S01]  /*2530*/  FADD R41, RZ, R41 ;  /* 0x00000029ff297221 */ /* 0x000fe20000000000 */
[----:B--2---:R-:W-:Y:S01]  /*2540*/  FMUL R29, R24, R29 ;  /* 0x0000001d181d7220 */ /* 0x004fe20000400000 */
[----:B----4-:R-:W-:Y:S01]  /*2550*/  FMUL R28, R23, R28 ;  /* 0x0000001c171c7220 */ /* 0x010fe20000400000 */
[----:B-----5:R-:W-:Y:S01]  /*2560*/  FMUL R31, R18, R31 ;  /* 0x0000001f121f7220 */ /* 0x020fe20000400000 */
[----:B------:R-:W-:Y:S01]  /*2570*/  FMUL R6, R6, R33 ;  /* 0x0000002106067220 */ /* 0x000fe20000400000 */
[----:B------:R-:W-:Y:S01]  /*2580*/  @P2 FMUL R21, R11, R16 ;  /* 0x000000100b152220 */ /* 0x000fe20000400000 */
[----:B---3--:R0:W-:Y:S01]  /*2590*/  @!P1 STG.E.64 desc[UR6][R8.64], R2 ;  /* 0x0000000208009986 */ /* 0x0081e2000c101b06 */
[----:B------:R-:W-:Y:S01]  /*25a0*/  @P2 FMUL R4, R30, R17 ;  /* 0x000000111e042220 */ /* 0x000fe20000400000 */
[----:B------:R-:W-:Y:S01]  /*25b0*/  @P2 FMUL R7, R27, R26 ;  /* 0x0000001a1b072220 */ /* 0x000fe20000400000 */
[----:B------:R-:W-:Y:S01]  /*25c0*/  @P2 FMUL R10, R22, R41 ;  /* 0x00000029160a2220 */ /* 0x000fe20000400000 */
[----:B------:R-:W-:Y:S01]  /*25d0*/  FMUL R29, R20, R29 ;  /* 0x0000001d141d7220 */ /* 0x000fe20000400000 */
[----:B------:R-:W-:Y:S01]  /*25e0*/  FMUL R28, R15, R28 ;  /* 0x0000001c0f1c7220 */ /* 0x000fe20000400000 */
[----:B------:R-:W-:Y:S01]  /*25f0*/  FMUL R31, R14, R31 ;  /* 0x0000001f0e1f7220 */ /* 0x000fe20000400000 */
[----:B------:R-:W-:Y:S01]  /*2600*/  FMUL R6, R13, R6 ;  /* 0x000000060d067220 */ /* 0x000fe20000400000 */
[----:B------:R-:W-:Y:S01]  /*2610*/  FFMA R21, R54, R21, R29 ;  /* 0x0000001536157223 */ /* 0x000fe2000000001d */
[----:B------:R-:W-:Y:S01]  /*2620*/  FFMA R4, R53, R4, R28 ;  /* 0x0000000435047223 */ /* 0x000fe2000000001c */
[----:B------:R-:W-:Y:S01]  /*2630*/  FFMA R7, R52, R7, R31 ;  /* 0x0000000734077223 */ /* 0x000fe2000000001f */
[----:B------:R-:W-:-:S03]  /*2640*/  FFMA R6, R51, R10, R6 ;  /* 0x0000000a33067223 */ /* 0x000fc60000000006 */
[----:B------:R-:W-:Y:S01]  /*2650*/  F2FP.BF16.F32.PACK_AB R4, R4, R21 ;  /* 0x000000150404723e */ /* 0x000fe200000010ff */
[----:B------:R-:W-:Y:S01]  /*2660*/  BAR.SYNC.DEFER_BLOCKING 0x0 ;  /* 0x0000000000007b1d */ /* 0x000fe20000010000 */
[----:B------:R-:W-:Y:S02]  /*2670*/  F2FP.BF16.F32.PACK_AB R6, R6, R7 ;  /* 0x000000070606723e */ /* 0x000fe400000010ff */
[----:B------:R-:W-:Y:S02]  /*2680*/  PRMT R7, R4, 0x7632, R7 ;  /* 0x0000763204077816 */ /* 0x000fe40000000007 */
[----:B0-----:R-:W-:Y:S01]  /*2690*/  PRMT R9, R6, 0x7632, R9 ;  /* 0x0000763206097816 */ /* 0x001fe20000000009 */
[----:B------:R0:W-:Y:S04]  /*26a0*/  STS.U16 [R5], R4 ;  /* 0x0000000405007388 */ /* 0x0001e80000000400 */
[----:B------:R0:W-:Y:S04]  /*26b0*/  STS.U16 [R5+0x40], R7 ;  /* 0x0000400705007388 */ /* 0x0001e80000000400 */
[----:B------:R0:W-:Y:S04]  /*26c0*/  STS.U16 [R5+0x80], R6 ;  /* 0x0000800605007388 */ /* 0x0001e80000000400 */
[----:B------:R0:W-:Y:S01]  /*26d0*/  STS.U16 [R5+0xc0], R9 ;  /* 0x0000c00905007388 */ /* 0x0001e20000000400 */
[----:B------:R-:W-:Y:S06]  /*26e0*/  BAR.SYNC.DEFER_BLOCKING 0x0 ;  /* 0x0000000000007b1d */ /* 0x000fec0000010000 */
[----:B0-----:R-:W-:Y:S05]  /*26f0*/  @P1 EXIT ;  /* 0x000000000000194d */ /* 0x001fea0003800000 */
[----:B------:R-:W0:Y:S01]  /*2700*/  LDS.64 R12, [R12] ;  /* 0x000000000c0c7984 */ /* 0x000e220000000a00 */
[----:B------:R-:W1:Y:S02]  /*2710*/  LDC.64 R2, c[0x0][0x218] ;  /* 0x00008600ff027b82 */ /* 0x000e640000000a00 */
[----:B-1----:R-:W-:-:S05]  /*2720*/  IMAD.WIDE R2, R0, 0x2, R2 ;  /* 0x0000000200027825 */ /* 0x002fca00078e0202 */
[----:B0-----:R-:W-:Y:S01]  /*2730*/  STG.E.64 desc[UR6][R2.64], R12 ;  /* 0x0000000c02007986 */ /* 0x001fe2000c101b06 */
[----:B------:R-:W-:Y:S05]  /*2740*/  EXIT ;  /* 0x000000000000794d */ /* 0x000fea0003800000 */
.L_x_0:
[----:B------:R-:W-:-:S00]  /*2750*/  BRA `(.L_x_0) ;  /* 0xfffffffc00fc7947 */ /* 0x000fc0000383ffff */
[----:B------:R-:W-:-:S00]  /*2760*/  NOP ;  /* 0x0000000000007918 */ /* 0x000fc00000000000 */
        /* <DEDUP_REMOVED lines=9> */
.L_x_1:


//--------------------- .nv.global.init           --------------------------
	.section	.nv.global.init,"aw",@progbits
.nv.global.init:
	.type		_$_str,@object
	.size		_$_str,(.L_0 - _$_str)
_$_str:
        /*0000*/ 	.byte	0x5f, 0x5f, 0x43, 0x55, 0x44, 0x41, 0x5f, 0x46, 0x54, 0x5a, 0x00
.L_0:


//--------------------- .nv.shared.triton_        --------------------------
	.section	.nv.shared.triton_,"aw",@nobits
	.sectionflags	@""
	.align	16
	.zero		1024


//--------------------- .nv.constant0.triton_     --------------------------
	.section	.nv.constant0.triton_,"a",@progbits
	.sectionflags	@""
	.align	4
.nv.constant0.triton_:
	.zero		616
